//
// Generated by NVIDIA NVVM Compiler
//
// Compiler Build ID: CL-36424714
// Cuda compilation tools, release 13.0, V13.0.88
// Based on NVVM 20.0.0
//

.version 9.0
.target sm_100
.address_size 64

	// .globl	_Z31RadixSortCoarsenedThreadsKernelPjS_S_S_S_jj
.func  (.param .b64 func_retval0) __internal_accurate_pow
()
;
// _ZZ21runLocalInclusiveScanPjjE12shared_array has been demoted
// _ZZ21runLocalInclusiveScanPjjE17shared_temp_array has been demoted
// _ZZ31RadixSortCoarsenedThreadsKernelPjS_S_S_S_jjE16local_bits_array has been demoted
// _ZZ31RadixSortCoarsenedThreadsKernelPjS_S_S_S_jjE18local_sorted_array has been demoted
// _ZZ31RadixSortCoarsenedThreadsKernelPjS_S_S_S_jjE23local_temp_sorted_array has been demoted
// _ZZ31RadixSortCoarsenedThreadsKernelPjS_S_S_S_jjE10block_size has been demoted
.extern .shared .align 16 .b8 local_bucket_size[];

.visible .entry _Z31RadixSortCoarsenedThreadsKernelPjS_S_S_S_jj(
	.param .u64 .ptr .align 1 _Z31RadixSortCoarsenedThreadsKernelPjS_S_S_S_jj_param_0,
	.param .u64 .ptr .align 1 _Z31RadixSortCoarsenedThreadsKernelPjS_S_S_S_jj_param_1,
	.param .u64 .ptr .align 1 _Z31RadixSortCoarsenedThreadsKernelPjS_S_S_S_jj_param_2,
	.param .u64 .ptr .align 1 _Z31RadixSortCoarsenedThreadsKernelPjS_S_S_S_jj_param_3,
	.param .u64 .ptr .align 1 _Z31RadixSortCoarsenedThreadsKernelPjS_S_S_S_jj_param_4,
	.param .u32 _Z31RadixSortCoarsenedThreadsKernelPjS_S_S_S_jj_param_5,
	.param .u32 _Z31RadixSortCoarsenedThreadsKernelPjS_S_S_S_jj_param_6
)
{
	.reg .pred 	%p<83>;
	.reg .b32 	%r<419>;
	.reg .b64 	%rd<63>;
	.reg .b64 	%fd<11>;
	// demoted variable
	.shared .align 4 .b8 _ZZ21runLocalInclusiveScanPjjE12shared_array[32];
	// demoted variable
	.shared .align 4 .b8 _ZZ21runLocalInclusiveScanPjjE17shared_temp_array[32];
	// demoted variable
	.shared .align 4 .b8 _ZZ31RadixSortCoarsenedThreadsKernelPjS_S_S_S_jjE16local_bits_array[32];
	// demoted variable
	.shared .align 4 .b8 _ZZ31RadixSortCoarsenedThreadsKernelPjS_S_S_S_jjE18local_sorted_array[32];
	// demoted variable
	.shared .align 4 .b8 _ZZ31RadixSortCoarsenedThreadsKernelPjS_S_S_S_jjE23local_temp_sorted_array[32];
	// demoted variable
	.shared .align 4 .u32 _ZZ31RadixSortCoarsenedThreadsKernelPjS_S_S_S_jjE10block_size;
	ld.param.u64 	%rd15, [_Z31RadixSortCoarsenedThreadsKernelPjS_S_S_S_jj_param_0];
	ld.param.u64 	%rd16, [_Z31RadixSortCoarsenedThreadsKernelPjS_S_S_S_jj_param_1];
	ld.param.u64 	%rd17, [_Z31RadixSortCoarsenedThreadsKernelPjS_S_S_S_jj_param_2];
	ld.param.u64 	%rd18, [_Z31RadixSortCoarsenedThreadsKernelPjS_S_S_S_jj_param_3];
	ld.param.u64 	%rd19, [_Z31RadixSortCoarsenedThreadsKernelPjS_S_S_S_jj_param_4];
	ld.param.u32 	%r142, [_Z31RadixSortCoarsenedThreadsKernelPjS_S_S_S_jj_param_5];
	ld.param.u32 	%r143, [_Z31RadixSortCoarsenedThreadsKernelPjS_S_S_S_jj_param_6];
	cvta.to.global.u64 	%rd1, %rd15;
	cvta.to.global.u64 	%rd2, %rd16;
	cvta.to.global.u64 	%rd3, %rd17;
	cvta.to.global.u64 	%rd4, %rd18;
	cvta.to.global.u64 	%rd5, %rd19;
	mov.u32 	%r416, %tid.x;
	setp.ne.s32 	%p1, %r416, 0;
	@%p1 bra 	$L__BB0_14;
	mov.f64 	%fd1, 0d4000000000000000;
	{
	.reg .b32 %temp; 
	mov.b64 	{%temp, %r144}, %fd1;
	}
	{ // callseq 0, 0
	.param .b64 retval0;
	call.uni (retval0), 
	__internal_accurate_pow, 
	(
	);
	ld.param.f64 	%fd2, [retval0];
	} // callseq 0
	and.b32  	%r145, %r144, -1048576;
	setp.eq.s32 	%p2, %r145, -1085276160;
	neg.f64 	%fd4, %fd2;
	selp.f64 	%fd5, %fd4, %fd2, %p2;
	cvt.rzi.s32.f64 	%r2, %fd5;
	setp.lt.s32 	%p3, %r2, 1;
	@%p3 bra 	$L__BB0_14;
	and.b32  	%r3, %r2, 15;
	setp.lt.u32 	%p4, %r2, 16;
	mov.b32 	%r382, 0;
	@%p4 bra 	$L__BB0_5;
	and.b32  	%r382, %r2, 2147483632;
	mov.u32 	%r148, local_bucket_size;
	add.s32 	%r379, %r148, 32;
	neg.s32 	%r380, %r382;
$L__BB0_4:
	.pragma "nounroll";
	mov.b32 	%r149, 0;
	st.shared.v4.u32 	[%r379+-32], {%r149, %r149, %r149, %r149};
	st.shared.v4.u32 	[%r379+-16], {%r149, %r149, %r149, %r149};
	st.shared.v4.u32 	[%r379], {%r149, %r149, %r149, %r149};
	st.shared.v4.u32 	[%r379+16], {%r149, %r149, %r149, %r149};
	add.s32 	%r380, %r380, 16;
	add.s32 	%r379, %r379, 64;
	setp.ne.s32 	%p5, %r380, 0;
	@%p5 bra 	$L__BB0_4;
$L__BB0_5:
	setp.eq.s32 	%p6, %r3, 0;
	@%p6 bra 	$L__BB0_14;
	and.b32  	%r11, %r2, 7;
	setp.lt.u32 	%p7, %r3, 8;
	@%p7 bra 	$L__BB0_8;
	shl.b32 	%r150, %r382, 2;
	mov.u32 	%r151, local_bucket_size;
	add.s32 	%r152, %r151, %r150;
	mov.b32 	%r153, 0;
	st.shared.u32 	[%r152], %r153;
	st.shared.u32 	[%r152+4], %r153;
	st.shared.u32 	[%r152+8], %r153;
	st.shared.u32 	[%r152+12], %r153;
	st.shared.u32 	[%r152+16], %r153;
	st.shared.u32 	[%r152+20], %r153;
	st.shared.u32 	[%r152+24], %r153;
	st.shared.u32 	[%r152+28], %r153;
	add.s32 	%r382, %r382, 8;
$L__BB0_8:
	setp.eq.s32 	%p8, %r11, 0;
	@%p8 bra 	$L__BB0_14;
	and.b32  	%r14, %r2, 3;
	setp.lt.u32 	%p9, %r11, 4;
	@%p9 bra 	$L__BB0_11;
	shl.b32 	%r154, %r382, 2;
	mov.u32 	%r155, local_bucket_size;
	add.s32 	%r156, %r155, %r154;
	mov.b32 	%r157, 0;
	st.shared.u32 	[%r156], %r157;
	st.shared.u32 	[%r156+4], %r157;
	st.shared.u32 	[%r156+8], %r157;
	st.shared.u32 	[%r156+12], %r157;
	add.s32 	%r382, %r382, 4;
$L__BB0_11:
	setp.eq.s32 	%p10, %r14, 0;
	@%p10 bra 	$L__BB0_14;
	shl.b32 	%r158, %r382, 2;
	mov.u32 	%r159, local_bucket_size;
	add.s32 	%r385, %r159, %r158;
	neg.s32 	%r384, %r14;
$L__BB0_13:
	.pragma "nounroll";
	mov.b32 	%r160, 0;
	st.shared.u32 	[%r385], %r160;
	add.s32 	%r385, %r385, 4;
	add.s32 	%r384, %r384, 1;
	setp.ne.s32 	%p11, %r384, 0;
	@%p11 bra 	$L__BB0_13;
$L__BB0_14:
	setp.ne.s32 	%p12, %r416, 0;
	bar.sync 	0;
	@%p12 bra 	$L__BB0_18;
	mov.u32 	%r161, %ctaid.x;
	mov.u32 	%r162, %ntid.x;
	shl.b32 	%r23, %r162, 1;
	mad.lo.s32 	%r163, %r23, %r161, %r23;
	setp.le.u32 	%p13, %r163, %r142;
	@%p13 bra 	$L__BB0_17;
	rem.u32 	%r164, %r23, %r142;
	st.shared.u32 	[_ZZ31RadixSortCoarsenedThreadsKernelPjS_S_S_S_jjE10block_size], %r164;
	bra.uni 	$L__BB0_18;
$L__BB0_17:
	st.shared.u32 	[_ZZ31RadixSortCoarsenedThreadsKernelPjS_S_S_S_jjE10block_size], %r23;
$L__BB0_18:
	bar.sync 	0;
	ld.shared.u32 	%r24, [_ZZ31RadixSortCoarsenedThreadsKernelPjS_S_S_S_jjE10block_size];
	mov.u32 	%r25, %ctaid.x;
	mov.u32 	%r165, %ntid.x;
	mul.lo.s32 	%r166, %r165, %r25;
	shl.b32 	%r26, %r166, 1;
	setp.ge.u32 	%p14, %r416, %r24;
	shl.b32 	%r167, %r416, 2;
	mov.u32 	%r168, _ZZ31RadixSortCoarsenedThreadsKernelPjS_S_S_S_jjE18local_sorted_array;
	add.s32 	%r27, %r168, %r167;
	@%p14 bra 	$L__BB0_20;
	add.s32 	%r169, %r26, %r416;
	mul.wide.u32 	%rd20, %r169, 4;
	add.s64 	%rd21, %rd1, %rd20;
	ld.global.u32 	%r170, [%rd21];
	st.shared.u32 	[%r27], %r170;
$L__BB0_20:
	add.s32 	%r418, %r416, 4;
	setp.ge.u32 	%p15, %r418, %r24;
	@%p15 bra 	$L__BB0_22;
	add.s32 	%r171, %r418, %r26;
	mul.wide.u32 	%rd22, %r171, 4;
	add.s64 	%rd23, %rd1, %rd22;
	ld.global.u32 	%r172, [%rd23];
	st.shared.u32 	[%r27+16], %r172;
$L__BB0_22:
	bar.sync 	0;
	shl.b32 	%r29, %r416, 1;
	shl.b32 	%r30, %r143, 1;
	ld.shared.u32 	%r31, [_ZZ31RadixSortCoarsenedThreadsKernelPjS_S_S_S_jjE10block_size];
	setp.ge.u32 	%p16, %r29, %r31;
	shl.b32 	%r173, %r416, 3;
	mov.u32 	%r174, _ZZ31RadixSortCoarsenedThreadsKernelPjS_S_S_S_jjE16local_bits_array;
	add.s32 	%r32, %r174, %r173;
	add.s32 	%r33, %r27, %r167;
	@%p16 bra 	$L__BB0_24;
	ld.shared.u32 	%r176, [%r33];
	shr.u32 	%r177, %r176, %r30;
	and.b32  	%r178, %r177, 1;
	st.shared.u32 	[%r32], %r178;
$L__BB0_24:
	add.s32 	%r34, %r29, 1;
	setp.ge.u32 	%p17, %r34, %r31;
	@%p17 bra 	$L__BB0_26;
	ld.shared.u32 	%r179, [%r33+4];
	shr.u32 	%r180, %r179, %r30;
	and.b32  	%r181, %r180, 1;
	st.shared.u32 	[%r32+4], %r181;
$L__BB0_26:
	bar.sync 	0;
	ld.shared.u32 	%r35, [_ZZ31RadixSortCoarsenedThreadsKernelPjS_S_S_S_jjE10block_size];
	setp.ge.u32 	%p18, %r29, %r35;
	shl.b32 	%r182, %r29, 2;
	mov.u32 	%r183, _ZZ21runLocalInclusiveScanPjjE12shared_array;
	add.s32 	%r36, %r183, %r182;
	@%p18 bra 	$L__BB0_28;
	ld.shared.u32 	%r185, [%r32];
	st.shared.u32 	[%r36], %r185;
	bra.uni 	$L__BB0_29;
$L__BB0_28:
	mov.b32 	%r184, 0;
	st.shared.u32 	[%r36], %r184;
$L__BB0_29:
	setp.lt.u32 	%p19, %r34, %r35;
	@%p19 bra 	$L__BB0_31;
	mov.b32 	%r186, 0;
	st.shared.u32 	[%r36+4], %r186;
	bra.uni 	$L__BB0_32;
$L__BB0_31:
	ld.shared.u32 	%r187, [%r32+4];
	st.shared.u32 	[%r36+4], %r187;
$L__BB0_32:
	bar.sync 	0;
	setp.lt.u32 	%p20, %r35, 2;
	mov.u32 	%r189, _ZZ21runLocalInclusiveScanPjjE17shared_temp_array;
	add.s32 	%r37, %r189, %r182;
	@%p20 bra 	$L__BB0_43;
	mov.b32 	%r387, 1;
$L__BB0_34:
	setp.lt.u32 	%p21, %r29, %r387;
	sub.s32 	%r192, %r29, %r387;
	shl.b32 	%r193, %r192, 2;
	add.s32 	%r40, %r183, %r193;
	@%p21 bra 	$L__BB0_36;
	ld.shared.u32 	%r195, [%r36];
	ld.shared.u32 	%r196, [%r40];
	add.s32 	%r388, %r196, %r195;
$L__BB0_36:
	st.shared.u32 	[%r37], %r388;
	setp.lt.u32 	%p22, %r34, %r387;
	@%p22 bra 	$L__BB0_38;
	ld.shared.u32 	%r197, [%r36+4];
	ld.shared.u32 	%r198, [%r40+4];
	add.s32 	%r388, %r198, %r197;
$L__BB0_38:
	setp.lt.u32 	%p23, %r29, %r387;
	st.shared.u32 	[%r37+4], %r388;
	bar.sync 	0;
	@%p23 bra 	$L__BB0_40;
	ld.shared.u32 	%r199, [%r37];
	st.shared.u32 	[%r36], %r199;
$L__BB0_40:
	setp.lt.u32 	%p24, %r34, %r387;
	@%p24 bra 	$L__BB0_42;
	ld.shared.u32 	%r200, [%r37+4];
	st.shared.u32 	[%r36+4], %r200;
$L__BB0_42:
	bar.sync 	0;
	shl.b32 	%r387, %r387, 1;
	setp.lt.u32 	%p25, %r387, %r35;
	@%p25 bra 	$L__BB0_34;
$L__BB0_43:
	setp.ge.u32 	%p26, %r29, %r35;
	@%p26 bra 	$L__BB0_45;
	ld.shared.u32 	%r201, [%r36];
	st.shared.u32 	[%r32], %r201;
$L__BB0_45:
	setp.ge.u32 	%p27, %r34, %r35;
	@%p27 bra 	$L__BB0_47;
	ld.shared.u32 	%r202, [%r36+4];
	st.shared.u32 	[%r32+4], %r202;
$L__BB0_47:
	bar.sync 	0;
	ld.shared.u32 	%r46, [_ZZ31RadixSortCoarsenedThreadsKernelPjS_S_S_S_jjE10block_size];
	shl.b32 	%r203, %r46, 2;
	add.s32 	%r47, %r174, %r203;
	setp.ge.u32 	%p28, %r29, %r46;
	@%p28 bra 	$L__BB0_51;
	ld.shared.u32 	%r48, [%r33];
	setp.eq.s32 	%p29, %r416, 0;
	mov.b32 	%r390, 0;
	@%p29 bra 	$L__BB0_50;
	ld.shared.u32 	%r390, [%r32+-4];
$L__BB0_50:
	ld.shared.u32 	%r206, [%r47+-4];
	shr.u32 	%r207, %r48, %r30;
	and.b32  	%r208, %r207, 1;
	setp.eq.b32 	%p30, %r208, 1;
	sub.s32 	%r209, %r29, %r390;
	sub.s32 	%r210, %r390, %r206;
	add.s32 	%r211, %r210, %r46;
	selp.b32 	%r212, %r211, %r209, %p30;
	shl.b32 	%r213, %r212, 2;
	mov.u32 	%r214, _ZZ31RadixSortCoarsenedThreadsKernelPjS_S_S_S_jjE23local_temp_sorted_array;
	add.s32 	%r215, %r214, %r213;
	st.shared.u32 	[%r215], %r48;
$L__BB0_51:
	setp.ge.u32 	%p31, %r34, %r46;
	@%p31 bra 	$L__BB0_53;
	ld.shared.u32 	%r216, [%r33+4];
	ld.shared.u32 	%r217, [%r32];
	ld.shared.u32 	%r218, [%r47+-4];
	shr.u32 	%r219, %r216, %r30;
	and.b32  	%r220, %r219, 1;
	setp.eq.b32 	%p32, %r220, 1;
	sub.s32 	%r221, %r34, %r217;
	sub.s32 	%r222, %r217, %r218;
	add.s32 	%r223, %r222, %r46;
	selp.b32 	%r224, %r223, %r221, %p32;
	shl.b32 	%r225, %r224, 2;
	mov.u32 	%r226, _ZZ31RadixSortCoarsenedThreadsKernelPjS_S_S_S_jjE23local_temp_sorted_array;
	add.s32 	%r227, %r226, %r225;
	st.shared.u32 	[%r227], %r216;
$L__BB0_53:
	bar.sync 	0;
	ld.shared.u32 	%r51, [_ZZ31RadixSortCoarsenedThreadsKernelPjS_S_S_S_jjE10block_size];
	setp.ge.u32 	%p33, %r29, %r51;
	mov.u32 	%r229, _ZZ31RadixSortCoarsenedThreadsKernelPjS_S_S_S_jjE23local_temp_sorted_array;
	add.s32 	%r52, %r229, %r182;
	@%p33 bra 	$L__BB0_55;
	ld.shared.u32 	%r230, [%r52];
	st.shared.u32 	[%r33], %r230;
$L__BB0_55:
	setp.ge.u32 	%p34, %r34, %r51;
	@%p34 bra 	$L__BB0_57;
	ld.shared.u32 	%r231, [%r52+4];
	st.shared.u32 	[%r33+4], %r231;
$L__BB0_57:
	bar.sync 	0;
	ld.shared.u32 	%r53, [_ZZ31RadixSortCoarsenedThreadsKernelPjS_S_S_S_jjE10block_size];
	setp.ge.u32 	%p35, %r29, %r53;
	@%p35 bra 	$L__BB0_59;
	ld.shared.u32 	%r232, [%r33];
	shr.u32 	%r233, %r232, %r30;
	shr.u32 	%r234, %r233, 1;
	and.b32  	%r235, %r234, 1;
	st.shared.u32 	[%r32], %r235;
$L__BB0_59:
	setp.ge.u32 	%p36, %r34, %r53;
	@%p36 bra 	$L__BB0_61;
	ld.shared.u32 	%r236, [%r33+4];
	shr.u32 	%r237, %r236, %r30;
	shr.u32 	%r238, %r237, 1;
	and.b32  	%r239, %r238, 1;
	st.shared.u32 	[%r32+4], %r239;
$L__BB0_61:
	bar.sync 	0;
	ld.shared.u32 	%r54, [_ZZ31RadixSortCoarsenedThreadsKernelPjS_S_S_S_jjE10block_size];
	setp.ge.u32 	%p37, %r29, %r54;
	mov.b32 	%r391, 0;
	@%p37 bra 	$L__BB0_63;
	ld.shared.u32 	%r391, [%r32];
$L__BB0_63:
	st.shared.u32 	[%r36], %r391;
	setp.lt.u32 	%p38, %r34, %r54;
	@%p38 bra 	$L__BB0_65;
	mov.b32 	%r241, 0;
	st.shared.u32 	[%r36+4], %r241;
	bra.uni 	$L__BB0_66;
$L__BB0_65:
	ld.shared.u32 	%r242, [%r32+4];
	st.shared.u32 	[%r36+4], %r242;
$L__BB0_66:
	bar.sync 	0;
	setp.lt.u32 	%p39, %r54, 2;
	@%p39 bra 	$L__BB0_77;
	mov.b32 	%r393, 1;
$L__BB0_68:
	setp.lt.u32 	%p40, %r29, %r393;
	sub.s32 	%r245, %r29, %r393;
	shl.b32 	%r246, %r245, 2;
	add.s32 	%r59, %r183, %r246;
	@%p40 bra 	$L__BB0_70;
	ld.shared.u32 	%r248, [%r36];
	ld.shared.u32 	%r249, [%r59];
	add.s32 	%r394, %r249, %r248;
$L__BB0_70:
	st.shared.u32 	[%r37], %r394;
	setp.lt.u32 	%p41, %r34, %r393;
	@%p41 bra 	$L__BB0_72;
	ld.shared.u32 	%r250, [%r36+4];
	ld.shared.u32 	%r251, [%r59+4];
	add.s32 	%r394, %r251, %r250;
$L__BB0_72:
	st.shared.u32 	[%r37+4], %r394;
	bar.sync 	0;
	@%p40 bra 	$L__BB0_74;
	ld.shared.u32 	%r252, [%r37];
	st.shared.u32 	[%r36], %r252;
$L__BB0_74:
	@%p41 bra 	$L__BB0_76;
	ld.shared.u32 	%r253, [%r37+4];
	st.shared.u32 	[%r36+4], %r253;
$L__BB0_76:
	bar.sync 	0;
	shl.b32 	%r393, %r393, 1;
	setp.lt.u32 	%p44, %r393, %r54;
	@%p44 bra 	$L__BB0_68;
$L__BB0_77:
	setp.ge.u32 	%p45, %r29, %r54;
	@%p45 bra 	$L__BB0_79;
	ld.shared.u32 	%r254, [%r36];
	st.shared.u32 	[%r32], %r254;
$L__BB0_79:
	setp.ge.u32 	%p46, %r34, %r54;
	@%p46 bra 	$L__BB0_81;
	ld.shared.u32 	%r255, [%r36+4];
	st.shared.u32 	[%r32+4], %r255;
$L__BB0_81:
	bar.sync 	0;
	ld.shared.u32 	%r65, [_ZZ31RadixSortCoarsenedThreadsKernelPjS_S_S_S_jjE10block_size];
	shl.b32 	%r256, %r65, 2;
	add.s32 	%r66, %r174, %r256;
	setp.ge.u32 	%p47, %r29, %r65;
	@%p47 bra 	$L__BB0_85;
	ld.shared.u32 	%r67, [%r33];
	setp.eq.s32 	%p48, %r416, 0;
	mov.b32 	%r396, 0;
	@%p48 bra 	$L__BB0_84;
	ld.shared.u32 	%r396, [%r32+-4];
$L__BB0_84:
	ld.shared.u32 	%r259, [%r66+-4];
	shr.u32 	%r260, %r67, %r30;
	and.b32  	%r261, %r260, 2;
	setp.eq.s32 	%p49, %r261, 0;
	sub.s32 	%r262, %r29, %r396;
	sub.s32 	%r263, %r396, %r259;
	add.s32 	%r264, %r263, %r65;
	selp.b32 	%r265, %r262, %r264, %p49;
	shl.b32 	%r266, %r265, 2;
	add.s32 	%r268, %r229, %r266;
	st.shared.u32 	[%r268], %r67;
$L__BB0_85:
	setp.ge.u32 	%p50, %r34, %r65;
	@%p50 bra 	$L__BB0_87;
	ld.shared.u32 	%r269, [%r33+4];
	ld.shared.u32 	%r270, [%r32];
	ld.shared.u32 	%r271, [%r66+-4];
	shr.u32 	%r272, %r269, %r30;
	and.b32  	%r273, %r272, 2;
	setp.eq.s32 	%p51, %r273, 0;
	sub.s32 	%r274, %r34, %r270;
	sub.s32 	%r275, %r270, %r271;
	add.s32 	%r276, %r275, %r65;
	selp.b32 	%r277, %r274, %r276, %p51;
	shl.b32 	%r278, %r277, 2;
	add.s32 	%r280, %r229, %r278;
	st.shared.u32 	[%r280], %r269;
$L__BB0_87:
	bar.sync 	0;
	ld.shared.u32 	%r70, [_ZZ31RadixSortCoarsenedThreadsKernelPjS_S_S_S_jjE10block_size];
	setp.ge.u32 	%p52, %r29, %r70;
	@%p52 bra 	$L__BB0_89;
	ld.shared.u32 	%r281, [%r52];
	st.shared.u32 	[%r33], %r281;
$L__BB0_89:
	setp.ge.u32 	%p53, %r34, %r70;
	@%p53 bra 	$L__BB0_91;
	ld.shared.u32 	%r282, [%r52+4];
	st.shared.u32 	[%r33+4], %r282;
$L__BB0_91:
	setp.ne.s32 	%p54, %r416, 0;
	bar.sync 	0;
	mov.f64 	%fd6, 0d4000000000000000;
	{
	.reg .b32 %temp; 
	mov.b64 	{%temp, %r283}, %fd6;
	}
	{ // callseq 1, 0
	.param .b64 retval0;
	call.uni (retval0), 
	__internal_accurate_pow, 
	(
	);
	ld.param.f64 	%fd7, [retval0];
	} // callseq 1
	and.b32  	%r284, %r283, -1048576;
	setp.eq.s32 	%p55, %r284, -1085276160;
	neg.f64 	%fd9, %fd7;
	selp.f64 	%fd10, %fd9, %fd7, %p55;
	mov.u32 	%r71, %nctaid.x;
	cvt.rzi.s32.f64 	%r72, %fd10;
	add.s32 	%r73, %r72, -1;
	ld.shared.u32 	%r285, [%r33];
	shr.u32 	%r286, %r285, %r30;
	and.b32  	%r287, %r73, %r286;
	shl.b32 	%r288, %r287, 2;
	mov.u32 	%r289, local_bucket_size;
	add.s32 	%r290, %r289, %r288;
	atom.shared.add.u32 	%r291, [%r290], 1;
	mad.lo.s32 	%r292, %r287, %r71, %r25;
	mul.wide.u32 	%rd24, %r292, 4;
	add.s64 	%rd25, %rd3, %rd24;
	atom.global.add.u32 	%r293, [%rd25], 1;
	ld.shared.u32 	%r294, [%r33+4];
	shr.u32 	%r295, %r294, %r30;
	and.b32  	%r296, %r73, %r295;
	shl.b32 	%r297, %r296, 2;
	add.s32 	%r298, %r289, %r297;
	atom.shared.add.u32 	%r299, [%r298], 1;
	mad.lo.s32 	%r300, %r296, %r71, %r25;
	mul.wide.u32 	%rd26, %r300, 4;
	add.s64 	%rd27, %rd3, %rd26;
	atom.global.add.u32 	%r301, [%rd27], 1;
	bar.sync 	0;
	@%p54 bra 	$L__BB0_123;
	setp.lt.s32 	%p56, %r72, 2;
	@%p56 bra 	$L__BB0_100;
	add.s32 	%r303, %r72, -2;
	and.b32  	%r74, %r73, 3;
	setp.lt.u32 	%p57, %r303, 3;
	mov.b32 	%r401, 1;
	@%p57 bra 	$L__BB0_97;
	ld.shared.u32 	%r400, [local_bucket_size];
	add.s32 	%r397, %r289, 8;
	and.b32  	%r307, %r73, -4;
	neg.s32 	%r399, %r307;
	mov.b32 	%r398, 0;
$L__BB0_95:
	ld.shared.u32 	%r308, [%r397+-4];
	add.s32 	%r309, %r308, %r400;
	st.shared.u32 	[%r397+-4], %r309;
	ld.shared.v2.u32 	{%r310, %r311}, [%r397];
	add.s32 	%r312, %r310, %r309;
	add.s32 	%r313, %r311, %r312;
	st.shared.v2.u32 	[%r397], {%r312, %r313};
	ld.shared.u32 	%r314, [%r397+8];
	add.s32 	%r400, %r314, %r313;
	st.shared.u32 	[%r397+8], %r400;
	add.s32 	%r399, %r399, 4;
	add.s32 	%r398, %r398, 4;
	add.s32 	%r397, %r397, 16;
	setp.ne.s32 	%p58, %r399, 0;
	@%p58 bra 	$L__BB0_95;
	add.s32 	%r401, %r398, 1;
$L__BB0_97:
	setp.eq.s32 	%p59, %r74, 0;
	@%p59 bra 	$L__BB0_100;
	shl.b32 	%r315, %r401, 2;
	add.s32 	%r403, %r289, %r315;
	neg.s32 	%r402, %r74;
$L__BB0_99:
	.pragma "nounroll";
	ld.shared.u32 	%r317, [%r403+-4];
	ld.shared.u32 	%r318, [%r403];
	add.s32 	%r319, %r318, %r317;
	st.shared.u32 	[%r403], %r319;
	add.s32 	%r403, %r403, 4;
	add.s32 	%r402, %r402, 1;
	setp.ne.s32 	%p60, %r402, 0;
	@%p60 bra 	$L__BB0_99;
$L__BB0_100:
	atom.global.add.u32 	%r320, [%rd5], 1;
$L__BB0_101:
	atom.global.or.b32 	%r321, [%rd5], 0;
	setp.eq.s32 	%p61, %r321, 0;
	@%p61 bra 	$L__BB0_101;
	setp.eq.s32 	%p62, %r25, 0;
	@%p62 bra 	$L__BB0_113;
	add.s32 	%r322, %r25, -1;
	mul.wide.u32 	%rd28, %r322, 4;
	add.s64 	%rd6, %rd4, %rd28;
$L__BB0_104:
	atom.global.or.b32 	%r323, [%rd6], 0;
	setp.eq.s32 	%p63, %r323, 0;
	@%p63 bra 	$L__BB0_104;
	setp.lt.s32 	%p64, %r72, 1;
	@%p64 bra 	$L__BB0_112;
	mul.lo.s32 	%r106, %r72, %r25;
	and.b32  	%r107, %r72, 3;
	setp.lt.u32 	%p65, %r72, 4;
	mov.b32 	%r411, 0;
	@%p65 bra 	$L__BB0_109;
	and.b32  	%r411, %r72, 2147483644;
	neg.s32 	%r410, %r411;
	add.s32 	%r409, %r106, 3;
$L__BB0_108:
	add.s32 	%r325, %r409, -2;
	add.s32 	%r326, %r409, -3;
	add.s32 	%r327, %r409, -4;
	mul.wide.u32 	%rd29, %r327, 4;
	add.s64 	%rd30, %rd3, %rd29;
	ld.global.u32 	%r328, [%rd30];
	mul.wide.u32 	%rd31, %r326, 4;
	add.s64 	%rd32, %rd3, %rd31;
	ld.global.u32 	%r329, [%rd32];
	add.s32 	%r330, %r329, %r328;
	st.global.u32 	[%rd32], %r330;
	mul.wide.u32 	%rd33, %r325, 4;
	add.s64 	%rd34, %rd3, %rd33;
	ld.global.u32 	%r331, [%rd34];
	add.s32 	%r332, %r331, %r330;
	st.global.u32 	[%rd34], %r332;
	add.s32 	%r333, %r409, -1;
	mul.wide.u32 	%rd35, %r333, 4;
	add.s64 	%rd36, %rd3, %rd35;
	ld.global.u32 	%r334, [%rd36];
	add.s32 	%r335, %r334, %r332;
	st.global.u32 	[%rd36], %r335;
	mul.wide.u32 	%rd37, %r409, 4;
	add.s64 	%rd38, %rd3, %rd37;
	ld.global.u32 	%r336, [%rd38];
	add.s32 	%r337, %r336, %r335;
	st.global.u32 	[%rd38], %r337;
	add.s32 	%r410, %r410, 4;
	add.s32 	%r409, %r409, 4;
	setp.ne.s32 	%p66, %r410, 0;
	@%p66 bra 	$L__BB0_108;
$L__BB0_109:
	setp.eq.s32 	%p67, %r107, 0;
	@%p67 bra 	$L__BB0_112;
	add.s32 	%r338, %r411, %r106;
	add.s32 	%r414, %r338, -1;
	neg.s32 	%r413, %r107;
	mul.wide.u32 	%rd39, %r414, 4;
	add.s64 	%rd40, %rd3, %rd39;
	ld.global.u32 	%r412, [%rd40];
$L__BB0_111:
	.pragma "nounroll";
	add.s32 	%r414, %r414, 1;
	mul.wide.u32 	%rd41, %r414, 4;
	add.s64 	%rd42, %rd3, %rd41;
	ld.global.u32 	%r339, [%rd42];
	add.s32 	%r412, %r339, %r412;
	st.global.u32 	[%rd42], %r412;
	add.s32 	%r413, %r413, 1;
	setp.ne.s32 	%p68, %r413, 0;
	@%p68 bra 	$L__BB0_111;
$L__BB0_112:
	membar.gl;
	mul.wide.u32 	%rd43, %r25, 4;
	add.s64 	%rd44, %rd4, %rd43;
	atom.global.add.u32 	%r340, [%rd44], 1;
	bra.uni 	$L__BB0_122;
$L__BB0_113:
	setp.lt.s32 	%p69, %r72, 2;
	@%p69 bra 	$L__BB0_121;
	add.s32 	%r342, %r72, -2;
	and.b32  	%r93, %r73, 3;
	setp.lt.u32 	%p70, %r342, 3;
	mov.b32 	%r408, 1;
	@%p70 bra 	$L__BB0_118;
	and.b32  	%r344, %r73, -4;
	neg.s32 	%r405, %r344;
	add.s64 	%rd61, %rd3, 8;
	mov.b32 	%r404, 0;
$L__BB0_116:
	ld.global.u32 	%r345, [%rd61+-8];
	ld.global.u32 	%r346, [%rd61+-4];
	add.s32 	%r347, %r346, %r345;
	st.global.u32 	[%rd61+-4], %r347;
	ld.global.u32 	%r348, [%rd61];
	add.s32 	%r349, %r348, %r347;
	st.global.u32 	[%rd61], %r349;
	ld.global.u32 	%r350, [%rd61+4];
	add.s32 	%r351, %r350, %r349;
	st.global.u32 	[%rd61+4], %r351;
	ld.global.u32 	%r352, [%rd61+8];
	add.s32 	%r353, %r352, %r351;
	st.global.u32 	[%rd61+8], %r353;
	add.s32 	%r405, %r405, 4;
	add.s64 	%rd61, %rd61, 16;
	add.s32 	%r404, %r404, 4;
	setp.ne.s32 	%p71, %r405, 0;
	@%p71 bra 	$L__BB0_116;
	add.s32 	%r408, %r404, 1;
$L__BB0_118:
	setp.eq.s32 	%p72, %r93, 0;
	@%p72 bra 	$L__BB0_121;
	add.s64 	%rd10, %rd3, -4;
	mul.wide.u32 	%rd45, %r408, 4;
	add.s64 	%rd62, %rd3, %rd45;
	neg.s32 	%r407, %r93;
$L__BB0_120:
	.pragma "nounroll";
	mul.wide.s32 	%rd46, %r408, 4;
	add.s64 	%rd47, %rd10, %rd46;
	ld.global.u32 	%r354, [%rd47];
	ld.global.u32 	%r355, [%rd62];
	add.s32 	%r356, %r355, %r354;
	st.global.u32 	[%rd62], %r356;
	add.s32 	%r408, %r408, 1;
	add.s64 	%rd62, %rd62, 4;
	add.s32 	%r407, %r407, 1;
	setp.ne.s32 	%p73, %r407, 0;
	@%p73 bra 	$L__BB0_120;
$L__BB0_121:
	membar.gl;
	atom.global.add.u32 	%r357, [%rd4], 1;
$L__BB0_122:
	bar.sync 	0;
$L__BB0_123:
	add.s32 	%r358, %r71, -1;
	mul.wide.u32 	%rd48, %r358, 4;
	add.s64 	%rd14, %rd4, %rd48;
$L__BB0_124:
	atom.global.or.b32 	%r359, [%rd14], 0;
	setp.eq.s32 	%p74, %r359, 0;
	@%p74 bra 	$L__BB0_124;
	setp.ne.s32 	%p75, %r25, 0;
	add.s32 	%r125, %r25, -1;
	ld.shared.u32 	%r126, [_ZZ31RadixSortCoarsenedThreadsKernelPjS_S_S_S_jjE10block_size];
	sub.s32 	%r127, %r33, %r167;
	ld.shared.u32 	%r128, [%r127];
	shr.u32 	%r361, %r128, %r30;
	and.b32  	%r129, %r73, %r361;
	@%p75 bra 	$L__BB0_128;
	setp.eq.s32 	%p76, %r129, 0;
	mov.b32 	%r415, 0;
	@%p76 bra 	$L__BB0_129;
	mad.lo.s32 	%r364, %r129, %r71, -1;
	mul.wide.u32 	%rd51, %r364, 4;
	add.s64 	%rd52, %rd3, %rd51;
	ld.global.u32 	%r415, [%rd52];
	bra.uni 	$L__BB0_129;
$L__BB0_128:
	mad.lo.s32 	%r362, %r129, %r71, %r125;
	mul.wide.u32 	%rd49, %r362, 4;
	add.s64 	%rd50, %rd3, %rd49;
	ld.global.u32 	%r415, [%rd50];
$L__BB0_129:
	setp.ge.u32 	%p77, %r416, %r126;
	@%p77 bra 	$L__BB0_133;
	setp.eq.s32 	%p78, %r129, 0;
	@%p78 bra 	$L__BB0_132;
	shl.b32 	%r365, %r129, 2;
	add.s32 	%r367, %r289, %r365;
	ld.shared.u32 	%r368, [%r367+-4];
	sub.s32 	%r416, %r416, %r368;
$L__BB0_132:
	add.s32 	%r369, %r416, %r415;
	mul.wide.u32 	%rd53, %r369, 4;
	add.s64 	%rd54, %rd2, %rd53;
	st.global.u32 	[%rd54], %r128;
$L__BB0_133:
	setp.eq.s32 	%p79, %r25, 0;
	ld.shared.u32 	%r135, [%r127+16];
	shr.u32 	%r370, %r135, %r30;
	and.b32  	%r136, %r73, %r370;
	@%p79 bra 	$L__BB0_135;
	mad.lo.s32 	%r371, %r136, %r71, %r125;
	mul.wide.u32 	%rd55, %r371, 4;
	add.s64 	%rd56, %rd3, %rd55;
	ld.global.u32 	%r417, [%rd56];
	bra.uni 	$L__BB0_137;
$L__BB0_135:
	setp.eq.s32 	%p80, %r136, 0;
	mov.b32 	%r417, 0;
	@%p80 bra 	$L__BB0_137;
	mad.lo.s32 	%r373, %r136, %r71, -1;
	mul.wide.u32 	%rd57, %r373, 4;
	add.s64 	%rd58, %rd3, %rd57;
	ld.global.u32 	%r417, [%rd58];
$L__BB0_137:
	setp.ge.u32 	%p81, %r418, %r126;
	@%p81 bra 	$L__BB0_141;
	setp.eq.s32 	%p82, %r136, 0;
	@%p82 bra 	$L__BB0_140;
	shl.b32 	%r374, %r136, 2;
	add.s32 	%r376, %r289, %r374;
	ld.shared.u32 	%r377, [%r376+-4];
	sub.s32 	%r418, %r418, %r377;
$L__BB0_140:
	add.s32 	%r378, %r418, %r417;
	mul.wide.u32 	%rd59, %r378, 4;
	add.s64 	%rd60, %rd2, %rd59;
	st.global.u32 	[%rd60], %r135;
$L__BB0_141:
	ret;

}
.func  (.param .b64 func_retval0) __internal_accurate_pow()
{
	.reg .pred 	%p<8>;
	.reg .b32 	%r<44>;
	.reg .b32 	%f<3>;
	.reg .b64 	%fd<108>;

	mov.f64 	%fd10, 0d4000000000000000;
	{
	.reg .b32 %temp; 
	mov.b64 	{%temp, %r1}, %fd10;
	}
	{
	.reg .b32 %temp; 
	mov.b64 	{%r2, %temp}, %fd10;
	}
	shr.u32 	%r10, %r1, 20;
	setp.lt.u32 	%p1, %r1, 1048576;
	mov.f64 	%fd11, 0d4360000000000000;
	{
	.reg .b32 %temp; 
	mov.b64 	{%temp, %r11}, %fd11;
	}
	{
	.reg .b32 %temp; 
	mov.b64 	{%r12, %temp}, %fd11;
	}
	shr.u32 	%r13, %r11, 20;
	add.s32 	%r14, %r13, -54;
	selp.b32 	%r15, %r12, %r2, %p1;
	selp.b32 	%r16, %r11, %r1, %p1;
	selp.b32 	%r3, %r14, %r10, %p1;
	add.s32 	%r43, %r3, -1023;
	and.b32  	%r17, %r16, -2146435073;
	or.b32  	%r18, %r17, 1072693248;
	mov.b64 	%fd106, {%r15, %r18};
	setp.lt.u32 	%p2, %r18, 1073127583;
	@%p2 bra 	$L__BB1_2;
	{
	.reg .b32 %temp; 
	mov.b64 	{%r19, %temp}, %fd106;
	}
	{
	.reg .b32 %temp; 
	mov.b64 	{%temp, %r20}, %fd106;
	}
	add.s32 	%r21, %r20, -1048576;
	mov.b64 	%fd106, {%r19, %r21};
	add.s32 	%r43, %r3, -1022;
$L__BB1_2:
	add.f64 	%fd12, %fd106, 0dBFF0000000000000;
	add.f64 	%fd13, %fd106, 0d3FF0000000000000;
	rcp.approx.ftz.f64 	%fd14, %fd13;
	neg.f64 	%fd15, %fd13;
	fma.rn.f64 	%fd16, %fd15, %fd14, 0d3FF0000000000000;
	fma.rn.f64 	%fd17, %fd16, %fd16, %fd16;
	fma.rn.f64 	%fd18, %fd17, %fd14, %fd14;
	mul.f64 	%fd19, %fd12, %fd18;
	fma.rn.f64 	%fd20, %fd12, %fd18, %fd19;
	mul.f64 	%fd21, %fd20, %fd20;
	fma.rn.f64 	%fd22, %fd21, 0d3EB0F5FF7D2CAFE2, 0d3ED0F5D241AD3B5A;
	fma.rn.f64 	%fd23, %fd22, %fd21, 0d3EF3B20A75488A3F;
	fma.rn.f64 	%fd24, %fd23, %fd21, 0d3F1745CDE4FAECD5;
	fma.rn.f64 	%fd25, %fd24, %fd21, 0d3F3C71C7258A578B;
	fma.rn.f64 	%fd26, %fd25, %fd21, 0d3F6249249242B910;
	fma.rn.f64 	%fd27, %fd26, %fd21, 0d3F89999999999DFB;
	sub.f64 	%fd28, %fd12, %fd20;
	add.f64 	%fd29, %fd28, %fd28;
	neg.f64 	%fd30, %fd20;
	fma.rn.f64 	%fd31, %fd30, %fd12, %fd29;
	mul.f64 	%fd32, %fd18, %fd31;
	fma.rn.f64 	%fd33, %fd21, %fd27, 0d3FB5555555555555;
	mov.f64 	%fd34, 0d3FB5555555555555;
	sub.f64 	%fd35, %fd34, %fd33;
	fma.rn.f64 	%fd36, %fd21, %fd27, %fd35;
	add.f64 	%fd37, %fd36, 0dBC46A4CB00B9E7B0;
	add.f64 	%fd38, %fd33, %fd37;
	sub.f64 	%fd39, %fd33, %fd38;
	add.f64 	%fd40, %fd37, %fd39;
	mul.rn.f64 	%fd41, %fd20, %fd20;
	neg.f64 	%fd42, %fd41;
	fma.rn.f64 	%fd43, %fd20, %fd20, %fd42;
	{
	.reg .b32 %temp; 
	mov.b64 	{%r22, %temp}, %fd32;
	}
	{
	.reg .b32 %temp; 
	mov.b64 	{%temp, %r23}, %fd32;
	}
	add.s32 	%r24, %r23, 1048576;
	mov.b64 	%fd44, {%r22, %r24};
	fma.rn.f64 	%fd45, %fd20, %fd44, %fd43;
	mul.rn.f64 	%fd46, %fd41, %fd20;
	neg.f64 	%fd47, %fd46;
	fma.rn.f64 	%fd48, %fd41, %fd20, %fd47;
	fma.rn.f64 	%fd49, %fd41, %fd32, %fd48;
	fma.rn.f64 	%fd50, %fd45, %fd20, %fd49;
	mul.rn.f64 	%fd51, %fd38, %fd46;
	neg.f64 	%fd52, %fd51;
	fma.rn.f64 	%fd53, %fd38, %fd46, %fd52;
	fma.rn.f64 	%fd54, %fd38, %fd50, %fd53;
	fma.rn.f64 	%fd55, %fd40, %fd46, %fd54;
	add.f64 	%fd56, %fd51, %fd55;
	sub.f64 	%fd57, %fd51, %fd56;
	add.f64 	%fd58, %fd55, %fd57;
	add.f64 	%fd59, %fd20, %fd56;
	sub.f64 	%fd60, %fd20, %fd59;
	add.f64 	%fd61, %fd56, %fd60;
	add.f64 	%fd62, %fd58, %fd61;
	add.f64 	%fd63, %fd32, %fd62;
	add.f64 	%fd64, %fd59, %fd63;
	sub.f64 	%fd65, %fd59, %fd64;
	add.f64 	%fd66, %fd63, %fd65;
	xor.b32  	%r25, %r43, -2147483648;
	mov.b32 	%r26, 1127219200;
	mov.b64 	%fd67, {%r25, %r26};
	mov.b32 	%r27, -2147483648;
	mov.b64 	%fd68, {%r27, %r26};
	sub.f64 	%fd69, %fd67, %fd68;
	fma.rn.f64 	%fd70, %fd69, 0d3FE62E42FEFA39EF, %fd64;
	fma.rn.f64 	%fd71, %fd69, 0dBFE62E42FEFA39EF, %fd70;
	sub.f64 	%fd72, %fd71, %fd64;
	sub.f64 	%fd73, %fd66, %fd72;
	fma.rn.f64 	%fd74, %fd69, 0d3C7ABC9E3B39803F, %fd73;
	add.f64 	%fd75, %fd70, %fd74;
	sub.f64 	%fd76, %fd70, %fd75;
	add.f64 	%fd77, %fd74, %fd76;
	shl.b32 	%r28, %r1, 1;
	setp.gt.u32 	%p3, %r28, -33554433;
	and.b32  	%r29, %r1, -15728641;
	selp.b32 	%r30, %r29, %r1, %p3;
	mov.b64 	%fd78, {%r2, %r30};
	mul.rn.f64 	%fd79, %fd75, %fd78;
	neg.f64 	%fd80, %fd79;
	fma.rn.f64 	%fd81, %fd75, %fd78, %fd80;
	fma.rn.f64 	%fd82, %fd77, %fd78, %fd81;
	add.f64 	%fd4, %fd79, %fd82;
	sub.f64 	%fd83, %fd79, %fd4;
	add.f64 	%fd5, %fd82, %fd83;
	fma.rn.f64 	%fd84, %fd4, 0d3FF71547652B82FE, 0d4338000000000000;
	{
	.reg .b32 %temp; 
	mov.b64 	{%r7, %temp}, %fd84;
	}
	mov.f64 	%fd85, 0dC338000000000000;
	add.rn.f64 	%fd86, %fd84, %fd85;
	fma.rn.f64 	%fd87, %fd86, 0dBFE62E42FEFA39EF, %fd4;
	fma.rn.f64 	%fd88, %fd86, 0dBC7ABC9E3B39803F, %fd87;
	fma.rn.f64 	%fd89, %fd88, 0d3E5ADE1569CE2BDF, 0d3E928AF3FCA213EA;
	fma.rn.f64 	%fd90, %fd89, %fd88, 0d3EC71DEE62401315;
	fma.rn.f64 	%fd91, %fd90, %fd88, 0d3EFA01997C89EB71;
	fma.rn.f64 	%fd92, %fd91, %fd88, 0d3F2A01A014761F65;
	fma.rn.f64 	%fd93, %fd92, %fd88, 0d3F56C16C1852B7AF;
	fma.rn.f64 	%fd94, %fd93, %fd88, 0d3F81111111122322;
	fma.rn.f64 	%fd95, %fd94, %fd88, 0d3FA55555555502A1;
	fma.rn.f64 	%fd96, %fd95, %fd88, 0d3FC5555555555511;
	fma.rn.f64 	%fd97, %fd96, %fd88, 0d3FE000000000000B;
	fma.rn.f64 	%fd98, %fd97, %fd88, 0d3FF0000000000000;
	fma.rn.f64 	%fd99, %fd98, %fd88, 0d3FF0000000000000;
	{
	.reg .b32 %temp; 
	mov.b64 	{%r8, %temp}, %fd99;
	}
	{
	.reg .b32 %temp; 
	mov.b64 	{%temp, %r9}, %fd99;
	}
	shl.b32 	%r31, %r7, 20;
	add.s32 	%r32, %r31, %r9;
	mov.b64 	%fd107, {%r8, %r32};
	{
	.reg .b32 %temp; 
	mov.b64 	{%temp, %r33}, %fd4;
	}
	mov.b32 	%f2, %r33;
	abs.f32 	%f1, %f2;
	setp.lt.f32 	%p4, %f1, 0f4086232B;
	@%p4 bra 	$L__BB1_5;
	setp.lt.f64 	%p5, %fd4, 0d0000000000000000;
	add.f64 	%fd100, %fd4, 0d7FF0000000000000;
	selp.f64 	%fd107, 0d0000000000000000, %fd100, %p5;
	setp.geu.f32 	%p6, %f1, 0f40874800;
	@%p6 bra 	$L__BB1_5;
	shr.u32 	%r34, %r7, 31;
	add.s32 	%r35, %r7, %r34;
	shr.s32 	%r36, %r35, 1;
	shl.b32 	%r37, %r36, 20;
	add.s32 	%r38, %r9, %r37;
	mov.b64 	%fd101, {%r8, %r38};
	sub.s32 	%r39, %r7, %r36;
	shl.b32 	%r40, %r39, 20;
	add.s32 	%r41, %r40, 1072693248;
	mov.b32 	%r42, 0;
	mov.b64 	%fd102, {%r42, %r41};
	mul.f64 	%fd107, %fd102, %fd101;
$L__BB1_5:
	abs.f64 	%fd103, %fd107;
	setp.eq.f64 	%p7, %fd103, 0d7FF0000000000000;
	fma.rn.f64 	%fd104, %fd107, %fd5, %fd107;
	selp.f64 	%fd105, %fd107, %fd104, %p7;
	st.param.f64 	[func_retval0], %fd105;
	ret;

}


// ===== COMPILED SASS (sm_100) =====

	.target	sm_100

	.elftype	@"ET_EXEC"


//--------------------- .note.nv.tkinfo           --------------------------
	.section	.note.nv.tkinfo,"",@"SHT_NOTE"
	.sectionflags	@"SHF_NOTE_NV_TKINFO"
	.tkinfo
        /*0018*/ 	.word	0x00000002
        /*0030*/ 	.string	""
        /*0030*/ 	.string	"ptxas"
        /*0030*/ 	.string	"Cuda compilation tools, release 13.0, V13.0.88"
        /*0030*/ 	.string	"Build cuda_13.0.r13.0/compiler.36424714_0"
        /*0030*/ 	.string	"-arch sm_100 -m 64 "



//--------------------- .note.nv.cuinfo           --------------------------
	.section	.note.nv.cuinfo,"",@"SHT_NOTE"
	.sectionflags	@"SHF_NOTE_NV_CUINFO"
        /*0018*/ 	.short	0x0002
        /*001a*/ 	.short	0x0064
        /*001c*/ 	.short	0x0082
	.zero		2


//--------------------- .nv.info                  --------------------------
	.section	.nv.info,"",@"SHT_CUDA_INFO"
	.align	4


	//----- nvinfo : EIATTR_REGCOUNT
	.align		4
        /*0000*/ 	.byte	0x04, 0x2f
        /*0002*/ 	.short	(.L_1 - .L_0)
	.align		4
.L_0:
        /*0004*/ 	.word	index@(_Z31RadixSortCoarsenedThreadsKernelPjS_S_S_S_jj)
        /*0008*/ 	.word	0x00000020


	//----- nvinfo : EIATTR_FRAME_SIZE
	.align		4
.L_1:
        /*000c*/ 	.byte	0x04, 0x11
        /*000e*/ 	.short	(.L_3 - .L_2)
	.align		4
.L_2:
        /*0010*/ 	.word	index@($_Z31RadixSortCoarsenedThreadsKernelPjS_S_S_S_jj$__internal_accurate_pow)
        /*0014*/ 	.word	0x00000000


	//----- nvinfo : EIATTR_FRAME_SIZE
	.align		4
.L_3:
        /*0018*/ 	.byte	0x04, 0x11
        /*001a*/ 	.short	(.L_5 - .L_4)
	.align		4
.L_4:
        /*001c*/ 	.word	index@(_Z31RadixSortCoarsenedThreadsKernelPjS_S_S_S_jj)
        /*0020*/ 	.word	0x00000000


	//----- nvinfo : EIATTR_MIN_STACK_SIZE
	.align		4
.L_5:
        /*0024*/ 	.byte	0x04, 0x12
        /*0026*/ 	.short	(.L_7 - .L_6)
	.align		4
.L_6:
        /*0028*/ 	.word	index@(_Z31RadixSortCoarsenedThreadsKernelPjS_S_S_S_jj)
        /*002c*/ 	.word	0x00000000
.L_7:


//--------------------- .nv.compat                --------------------------
	.section	.nv.compat,"",@"SHT_CUDA_COMPAT_INFO"
	.align	4
        /*0000*/ 	.byte	0x02, 0x09, 0x00, 0x00, 0x02, 0x02, 0x01, 0x00, 0x02, 0x05, 0x05, 0x00, 0x03, 0x07, 0x01, 0x01
        /*0010*/ 	.byte	0x02, 0x03, 0x00, 0x00, 0x02, 0x06, 0x01, 0x00, 0x04, 0x0b, 0x08, 0x00, 0x01, 0x00, 0x00, 0x00
        /*0020*/ 	.byte	0x00, 0x00, 0x00, 0x00


//--------------------- .nv.info._Z31RadixSortCoarsenedThreadsKernelPjS_S_S_S_jj --------------------------
	.section	.nv.info._Z31RadixSortCoarsenedThreadsKernelPjS_S_S_S_jj,"",@"SHT_CUDA_INFO"
	.sectionflags	@""
	.align	4


	//----- nvinfo : EIATTR_CUDA_API_VERSION
	.align		4
        /*0000*/ 	.byte	0x04, 0x37
        /*0002*/ 	.short	(.L_9 - .L_8)
.L_8:
        /*0004*/ 	.word	0x00000082


	//----- nvinfo : EIATTR_KPARAM_INFO
	.align		4
.L_9:
        /*0008*/ 	.byte	0x04, 0x17
        /*000a*/ 	.short	(.L_11 - .L_10)
.L_10:
        /*000c*/ 	.word	0x00000000
        /*0010*/ 	.short	0x0006
        /*0012*/ 	.short	0x002c
        /*0014*/ 	.byte	0x00, 0xf0, 0x11, 0x00


	//----- nvinfo : EIATTR_KPARAM_INFO
	.align		4
.L_11:
        /*0018*/ 	.byte	0x04, 0x17
        /*001a*/ 	.short	(.L_13 - .L_12)
.L_12:
        /*001c*/ 	.word	0x00000000
        /*0020*/ 	.short	0x0005
        /*0022*/ 	.short	0x0028
        /*0024*/ 	.byte	0x00, 0xf0, 0x11, 0x00


	//----- nvinfo : EIATTR_KPARAM_INFO
	.align		4
.L_13:
        /*0028*/ 	.byte	0x04, 0x17
        /*002a*/ 	.short	(.L_15 - .L_14)
.L_14:
        /*002c*/ 	.word	0x00000000
        /*0030*/ 	.short	0x0004
        /*0032*/ 	.short	0x0020
        /*0034*/ 	.byte	0x00, 0xf5, 0x21, 0x00


	//----- nvinfo : EIATTR_KPARAM_INFO
	.align		4
.L_15:
        /*0038*/ 	.byte	0x04, 0x17
        /*003a*/ 	.short	(.L_17 - .L_16)
.L_16:
        /*003c*/ 	.word	0x00000000
        /*0040*/ 	.short	0x0003
        /*0042*/ 	.short	0x0018
        /*0044*/ 	.byte	0x00, 0xf5, 0x21, 0x00


	//----- nvinfo : EIATTR_KPARAM_INFO
	.align		4
.L_17:
        /*0048*/ 	.byte	0x04, 0x17
        /*004a*/ 	.short	(.L_19 - .L_18)
.L_18:
        /*004c*/ 	.word	0x00000000
        /*0050*/ 	.short	0x0002
        /*0052*/ 	.short	0x0010
        /*0054*/ 	.byte	0x00, 0xf5, 0x21, 0x00


	//----- nvinfo : EIATTR_KPARAM_INFO
	.align		4
.L_19:
        /*0058*/ 	.byte	0x04, 0x17
        /*005a*/ 	.short	(.L_21 - .L_20)
.L_20:
        /*005c*/ 	.word	0x00000000
        /*0060*/ 	.short	0x0001
        /*0062*/ 	.short	0x0008
        /*0064*/ 	.byte	0x00, 0xf5, 0x21, 0x00


	//----- nvinfo : EIATTR_KPARAM_INFO
	.align		4
.L_21:
        /*0068*/ 	.byte	0x04, 0x17
        /*006a*/ 	.short	(.L_23 - .L_22)
.L_22:
        /*006c*/ 	.word	0x00000000
        /*0070*/ 	.short	0x0000
        /*0072*/ 	.short	0x0000
        /*0074*/ 	.byte	0x00, 0xf5, 0x21, 0x00


	//----- nvinfo : EIATTR_SPARSE_MMA_MASK
	.align		4
.L_23:
        /*0078*/ 	.byte	0x03, 0x50
        /*007a*/ 	.short	0x0000


	//----- nvinfo : EIATTR_MAXREG_COUNT
	.align		4
        /*007c*/ 	.byte	0x03, 0x1b
        /*007e*/ 	.short	0x00ff


	//----- nvinfo : EIATTR_NUM_BARRIERS
	.align		4
        /*0080*/ 	.byte	0x02, 0x4c
        /*0082*/ 	.byte	0x01
	.zero		1


	//----- nvinfo : EIATTR_MERCURY_ISA_VERSION
	.align		4
        /*0084*/ 	.byte	0x03, 0x5f
        /*0086*/ 	.short	0x0101


	//----- nvinfo : EIATTR_INT_WARP_WIDE_INSTR_OFFSETS
	.align		4
        /*0088*/ 	.byte	0x04, 0x31
        /*008a*/ 	.short	(.L_25 - .L_24)


	//   ....[0]....
.L_24:
        /*008c*/ 	.word	0x00002060


	//   ....[1]....
        /*0090*/ 	.word	0x00002560


	//   ....[2]....
        /*0094*/ 	.word	0x000030e0


	//----- nvinfo : EIATTR_VRC_CTA_INIT_COUNT
	.align		4
.L_25:
        /*0098*/ 	.byte	0x02, 0x4a
	.zero		1
	.zero		1


	//----- nvinfo : EIATTR_EXIT_INSTR_OFFSETS
	.align		4
        /*009c*/ 	.byte	0x04, 0x1c
        /*009e*/ 	.short	(.L_27 - .L_26)


	//   ....[0]....
.L_26:
        /*00a0*/ 	.word	0x00003500


	//   ....[1]....
        /*00a4*/ 	.word	0x00003590


	//----- nvinfo : EIATTR_CRS_STACK_SIZE
	.align		4
.L_27:
        /*00a8*/ 	.byte	0x04, 0x1e
        /*00aa*/ 	.short	(.L_29 - .L_28)
.L_28:
        /*00ac*/ 	.word	0x00000000


	//----- nvinfo : EIATTR_CBANK_PARAM_SIZE
	.align		4
.L_29:
        /*00b0*/ 	.byte	0x03, 0x19
        /*00b2*/ 	.short	0x0030


	//----- nvinfo : EIATTR_PARAM_CBANK
	.align		4
        /*00b4*/ 	.byte	0x04, 0x0a
        /*00b6*/ 	.short	(.L_31 - .L_30)
	.align		4
.L_30:
        /*00b8*/ 	.word	index@(.nv.constant0._Z31RadixSortCoarsenedThreadsKernelPjS_S_S_S_jj)
        /*00bc*/ 	.short	0x0380
        /*00be*/ 	.short	0x0030


	//----- nvinfo : EIATTR_SW_WAR
	.align		4
.L_31:
        /*00c0*/ 	.byte	0x04, 0x36
        /*00c2*/ 	.short	(.L_33 - .L_32)
.L_32:
        /*00c4*/ 	.word	0x00000008
.L_33:


//--------------------- .nv.callgraph             --------------------------
	.section	.nv.callgraph,"",@"SHT_CUDA_CALLGRAPH"
	.align	4
	.sectionentsize	8
	.align		4
        /*0000*/ 	.word	0x00000000
	.align		4
        /*0004*/ 	.word	0xffffffff
	.align		4
        /*0008*/ 	.word	0x00000000
	.align		4
        /*000c*/ 	.word	0xfffffffe
	.align		4
        /*0010*/ 	.word	0x00000000
	.align		4
        /*0014*/ 	.word	0xfffffffd
	.align		4
        /*0018*/ 	.word	0x00000000
	.align		4
        /*001c*/ 	.word	0xfffffffc


//--------------------- .text._Z31RadixSortCoarsenedThreadsKernelPjS_S_S_S_jj --------------------------
	.section	.text._Z31RadixSortCoarsenedThreadsKernelPjS_S_S_S_jj,"ax",@progbits
	.align	128
        .global         _Z31RadixSortCoarsenedThreadsKernelPjS_S_S_S_jj
        .type           _Z31RadixSortCoarsenedThreadsKernelPjS_S_S_S_jj,@function
        .size           _Z31RadixSortCoarsenedThreadsKernelPjS_S_S_S_jj,(.L_x_74 - _Z31RadixSortCoarsenedThreadsKernelPjS_S_S_S_jj)
        .other          _Z31RadixSortCoarsenedThreadsKernelPjS_S_S_S_jj,@"STO_CUDA_ENTRY STV_DEFAULT"
_Z31RadixSortCoarsenedThreadsKernelPjS_S_S_S_jj:
.text._Z31RadixSortCoarsenedThreadsKernelPjS_S_S_S_jj:
[----:B------:R-:W-:Y:S01]  /*0000*/  LDC R1, c[0x0][0x37c] ;  /* 0x0000df00ff017b82 */ /* 0x000fe20000000800 */
[----:B------:R-:W0:Y:S01]  /*0010*/  S2R R0, SR_TID.X ;  /* 0x0000000000007919 */ /* 0x000e220000002100 */
[----:B------:R-:W1:Y:S01]  /*0020*/  LDCU.64 UR10, c[0x0][0x358] ;  /* 0x00006b00ff0a77ac */ /* 0x000e620008000a00 */
[----:B------:R-:W-:Y:S01]  /*0030*/  BSSY.RECONVERGENT B0, `(.L_x_0) ;  /* 0x0000044000007945 */ /* 0x000fe20003800200 */
[----:B0-----:R-:W-:-:S13]  /*0040*/  ISETP.NE.AND P0, PT, R0, RZ, PT ;  /* 0x000000ff0000720c */ /* 0x001fda0003f05270 */
[----:B-1----:R-:W-:Y:S05]  /*0050*/  @P0 BRA `(.L_x_1) ;  /* 0x0000000400040947 */ /* 0x002fea0003800000 */
[----:B------:R-:W-:-:S07]  /*0060*/  MOV R4, 0x80 ;  /* 0x0000008000047802 */ /* 0x000fce0000000f00 */
[----:B------:R-:W-:Y:S05]  /*0070*/  CALL.REL.NOINC `($_Z31RadixSortCoarsenedThreadsKernelPjS_S_S_S_jj$__internal_accurate_pow) ;  /* 0x0000003400487944 */ /* 0x000fea0003c00000 */
[----:B------:R-:W-:Y:S02]  /*0080*/  IMAD.MOV.U32 R2, RZ, RZ, R8 ;  /* 0x000000ffff027224 */ /* 0x000fe400078e0008 */
[----:B------:R-:W-:-:S04]  /*0090*/  IMAD.MOV.U32 R3, RZ, RZ, R9 ;  /* 0x000000ffff037224 */ /* 0x000fc800078e0009 */
[----:B------:R-:W0:Y:S02]  /*00a0*/  F2I.F64.TRUNC R5, R2 ;  /* 0x0000000200057311 */ /* 0x000e24000030d100 */
[----:B0-----:R-:W-:-:S13]  /*00b0*/  ISETP.GE.AND P0, PT, R5, 0x1, PT ;  /* 0x000000010500780c */ /* 0x001fda0003f06270 */
[----:B------:R-:W-:Y:S05]  /*00c0*/  @!P0 BRA `(.L_x_1) ;  /* 0x0000000000e88947 */ /* 0x000fea0003800000 */
[C---:B------:R-:W-:Y:S01]  /*00d0*/  ISETP.GE.U32.AND P0, PT, R5.reuse, 0x10, PT ;  /* 0x000000100500780c */ /* 0x040fe20003f06070 */
[----:B------:R-:W-:Y:S01]  /*00e0*/  BSSY.RECONVERGENT B1, `(.L_x_2) ;  /* 0x0000015000017945 */ /* 0x000fe20003800200 */
[----:B------:R-:W-:Y:S01]  /*00f0*/  LOP3.LUT R6, R5, 0xf, RZ, 0xc0, !PT ;  /* 0x0000000f05067812 */ /* 0x000fe200078ec0ff */
[----:B------:R-:W-:-:S03]  /*0100*/  IMAD.MOV.U32 R2, RZ, RZ, RZ ;  /* 0x000000ffff027224 */ /* 0x000fc600078e00ff */
[----:B------:R-:W-:-:S07]  /*0110*/  ISETP.NE.AND P1, PT, R6, RZ, PT ;  /* 0x000000ff0600720c */ /* 0x000fce0003f25270 */
[----:B------:R-:W-:Y:S06]  /*0120*/  @!P0 BRA `(.L_x_3) ;  /* 0x0000000000408947 */ /* 0x000fec0003800000 */
[----:B------:R-:W0:Y:S01]  /*0130*/  S2UR UR5, SR_CgaCtaId ;  /* 0x00000000000579c3 */ /* 0x000e220000008800 */
[----:B------:R-:W-:Y:S01]  /*0140*/  UMOV UR4, 0x400 ;  /* 0x0000040000047882 */ /* 0x000fe20000000000 */
[----:B------:R-:W-:Y:S01]  /*0150*/  LOP3.LUT R2, R5, 0x7ffffff0, RZ, 0xc0, !PT ;  /* 0x7ffffff005027812 */ /* 0x000fe200078ec0ff */
[----:B------:R-:W-:-:S04]  /*0160*/  UIADD3 UR4, UPT, UPT, UR4, 0xb0, URZ ;  /* 0x000000b004047890 */ /* 0x000fc8000fffe0ff */
[----:B------:R-:W-:Y:S01]  /*0170*/  IMAD.MOV R4, RZ, RZ, -R2 ;  /* 0x000000ffff047224 */ /* 0x000fe200078e0a02 */
[----:B0-----:R-:W-:-:S04]  /*0180*/  ULEA UR4, UR5, UR4, 0x18 ;  /* 0x0000000405047291 */ /* 0x001fc8000f8ec0ff */
[----:B------:R-:W-:-:S06]  /*0190*/  UIADD3 UR4, UPT, UPT, UR4, 0x20, URZ ;  /* 0x0000002004047890 */ /* 0x000fcc000fffe0ff */
[----:B------:R-:W-:-:S07]  /*01a0*/  IMAD.U32 R3, RZ, RZ, UR4 ;  /* 0x00000004ff037e24 */ /* 0x000fce000f8e00ff */
.L_x_4:
[----:B------:R-:W-:Y:S01]  /*01b0*/  VIADD R4, R4, 0x10 ;  /* 0x0000001004047836 */ /* 0x000fe20000000000 */
[----:B------:R-:W-:Y:S04]  /*01c0*/  STS.128 [R3+-0x20], RZ ;  /* 0xffffe0ff03007388 */ /* 0x000fe80000000c00 */
[----:B------:R-:W-:Y:S01]  /*01d0*/  ISETP.NE.AND P0, PT, R4, RZ, PT ;  /* 0x000000ff0400720c */ /* 0x000fe20003f05270 */
[----:B------:R-:W-:Y:S04]  /*01e0*/  STS.128 [R3+-0x10], RZ ;  /* 0xfffff0ff03007388 */ /* 0x000fe80000000c00 */
[----:B------:R-:W-:Y:S04]  /*01f0*/  STS.128 [R3], RZ ;  /* 0x000000ff03007388 */ /* 0x000fe80000000c00 */
[----:B------:R0:W-:Y:S02]  /*0200*/  STS.128 [R3+0x10], RZ ;  /* 0x000010ff03007388 */ /* 0x0001e40000000c00 */
[----:B0-----:R-:W-:-:S02]  /*0210*/  IADD3 R3, PT, PT, R3, 0x40, RZ ;  /* 0x0000004003037810 */ /* 0x001fc40007ffe0ff */
[----:B------:R-:W-:Y:S05]  /*0220*/  @P0 BRA `(.L_x_4) ;  /* 0xfffffffc00e00947 */ /* 0x000fea000383ffff */
.L_x_3:
[----:B------:R-:W-:Y:S05]  /*0230*/  BSYNC.RECONVERGENT B1 ;  /* 0x0000000000017941 */ /* 0x000fea0003800200 */
.L_x_2:
[----:B------:R-:W-:Y:S05]  /*0240*/  @!P1 BRA `(.L_x_1) ;  /* 0x0000000000889947 */ /* 0x000fea0003800000 */
[----:B------:R-:W-:-:S13]  /*0250*/  ISETP.GE.U32.AND P0, PT, R6, 0x8, PT ;  /* 0x000000080600780c */ /* 0x000fda0003f06070 */
[----:B------:R-:W0:Y:S01]  /*0260*/  @P0 S2R R4, SR_CgaCtaId ;  /* 0x0000000000040919 */ /* 0x000e220000008800 */
[----:B------:R-:W-:-:S05]  /*0270*/  @P0 MOV R3, 0x400 ;  /* 0x0000040000030802 */ /* 0x000fca0000000f00 */
[----:B------:R-:W-:-:S05]  /*0280*/  @P0 VIADD R3, R3, 0xb0 ;  /* 0x000000b003030836 */ /* 0x000fca0000000000 */
[----:B0-----:R-:W-:Y:S02]  /*0290*/  @P0 LEA R3, R4, R3, 0x18 ;  /* 0x0000000304030211 */ /* 0x001fe400078ec0ff */
[----:B------:R-:W-:-:S03]  /*02a0*/  LOP3.LUT R4, R5, 0x7, RZ, 0xc0, !PT ;  /* 0x0000000705047812 */ /* 0x000fc600078ec0ff */
[----:B------:R-:W-:Y:S01]  /*02b0*/  @P0 IMAD R3, R2, 0x4, R3 ;  /* 0x0000000402030824 */ /* 0x000fe200078e0203 */
[----:B------:R-:W-:Y:S01]  /*02c0*/  ISETP.NE.AND P1, PT, R4, RZ, PT ;  /* 0x000000ff0400720c */ /* 0x000fe20003f25270 */
[----:B------:R-:W-:-:S03]  /*02d0*/  @P0 VIADD R2, R2, 0x8 ;  /* 0x0000000802020836 */ /* 0x000fc60000000000 */
[----:B------:R0:W-:Y:S04]  /*02e0*/  @P0 STS.128 [R3], RZ ;  /* 0x000000ff03000388 */ /* 0x0001e80000000c00 */
[----:B------:R0:W-:Y:S05]  /*02f0*/  @P0 STS.128 [R3+0x10], RZ ;  /* 0x000010ff03000388 */ /* 0x0001ea0000000c00 */
[----:B------:R-:W-:Y:S05]  /*0300*/  @!P1 BRA `(.L_x_1) ;  /* 0x0000000000589947 */ /* 0x000fea0003800000 */
[----:B------:R-:W-:-:S13]  /*0310*/  ISETP.GE.U32.AND P0, PT, R4, 0x4, PT ;  /* 0x000000040400780c */ /* 0x000fda0003f06070 */
[----:B------:R-:W1:Y:S01]  /*0320*/  @P0 S2R R4, SR_CgaCtaId ;  /* 0x0000000000040919 */ /* 0x000e620000008800 */
[----:B0-----:R-:W-:-:S05]  /*0330*/  @P0 MOV R3, 0x400 ;  /* 0x0000040000030802 */ /* 0x001fca0000000f00 */
[----:B------:R-:W-:-:S05]  /*0340*/  @P0 VIADD R3, R3, 0xb0 ;  /* 0x000000b003030836 */ /* 0x000fca0000000000 */
[----:B-1----:R-:W-:-:S05]  /*0350*/  @P0 LEA R3, R4, R3, 0x18 ;  /* 0x0000000304030211 */ /* 0x002fca00078ec0ff */
[C---:B------:R-:W-:Y:S01]  /*0360*/  @P0 IMAD R4, R2.reuse, 0x4, R3 ;  /* 0x0000000402040824 */ /* 0x040fe200078e0203 */
[----:B------:R-:W-:Y:S02]  /*0370*/  LOP3.LUT R3, R5, 0x3, RZ, 0xc0, !PT ;  /* 0x0000000305037812 */ /* 0x000fe400078ec0ff */
[----:B------:R-:W-:Y:S02]  /*0380*/  @P0 IADD3 R2, PT, PT, R2, 0x4, RZ ;  /* 0x0000000402020810 */ /* 0x000fe40007ffe0ff */
[----:B------:R1:W-:Y:S01]  /*0390*/  @P0 STS.128 [R4], RZ ;  /* 0x000000ff04000388 */ /* 0x0003e20000000c00 */
[----:B------:R-:W-:-:S13]  /*03a0*/  ISETP.NE.AND P1, PT, R3, RZ, PT ;  /* 0x000000ff0300720c */ /* 0x000fda0003f25270 */
[----:B-1----:R-:W-:Y:S05]  /*03b0*/  @!P1 BRA `(.L_x_1) ;  /* 0x00000000002c9947 */ /* 0x002fea0003800000 */
[----:B------:R-:W0:Y:S01]  /*03c0*/  S2UR UR5, SR_CgaCtaId ;  /* 0x00000000000579c3 */ /* 0x000e220000008800 */
[----:B------:R-:W-:Y:S01]  /*03d0*/  UMOV UR4, 0x400 ;  /* 0x0000040000047882 */ /* 0x000fe20000000000 */
[----:B------:R-:W-:Y:S01]  /*03e0*/  IMAD.MOV R3, RZ, RZ, -R3 ;  /* 0x000000ffff037224 */ /* 0x000fe200078e0a03 */
[----:B------:R-:W-:-:S04]  /*03f0*/  UIADD3 UR4, UPT, UPT, UR4, 0xb0, URZ ;  /* 0x000000b004047890 */ /* 0x000fc8000fffe0ff */
[----:B0-----:R-:W-:-:S06]  /*0400*/  ULEA UR4, UR5, UR4, 0x18 ;  /* 0x0000000405047291 */ /* 0x001fcc000f8ec0ff */
[----:B------:R-:W-:-:S07]  /*0410*/  LEA R2, R2, UR4, 0x2 ;  /* 0x0000000402027c11 */ /* 0x000fce000f8e10ff */
.L_x_5:
[----:B------:R-:W-:Y:S01]  /*0420*/  VIADD R3, R3, 0x1 ;  /* 0x0000000103037836 */ /* 0x000fe20000000000 */
[----:B------:R0:W-:Y:S04]  /*0430*/  STS [R2], RZ ;  /* 0x000000ff02007388 */ /* 0x0001e80000000800 */
[----:B------:R-:W-:Y:S01]  /*0440*/  ISETP.NE.AND P0, PT, R3, RZ, PT ;  /* 0x000000ff0300720c */ /* 0x000fe20003f05270 */
[----:B0-----:R-:W-:-:S12]  /*0450*/  VIADD R2, R2, 0x4 ;  /* 0x0000000402027836 */ /* 0x001fd80000000000 */
[----:B------:R-:W-:Y:S05]  /*0460*/  @P0 BRA `(.L_x_5) ;  /* 0xfffffffc00ec0947 */ /* 0x000fea000383ffff */
.L_x_1:
[----:B------:R-:W-:Y:S05]  /*0470*/  BSYNC.RECONVERGENT B0 ;  /* 0x0000000000007941 */ /* 0x000fea0003800200 */
.L_x_0:
[----:B------:R-:W-:Y:S01]  /*0480*/  BAR.SYNC.DEFER_BLOCKING 0x0 ;  /* 0x0000000000007b1d */ /* 0x000fe20000010000 */
[----:B------:R-:W-:-:S05]  /*0490*/  ISETP.NE.AND P0, PT, R0, RZ, PT ;  /* 0x000000ff0000720c */ /* 0x000fca0003f05270 */
[----:B------:R-:W-:Y:S08]  /*04a0*/  BSSY.RECONVERGENT B0, `(.L_x_6) ;  /* 0x0000023000007945 */ /* 0x000ff00003800200 */
[----:B------:R-:W-:Y:S05]  /*04b0*/  @P0 BRA `(.L_x_7) ;  /* 0x0000000000840947 */ /* 0x000fea0003800000 */
[----:B------:R-:W1:Y:S01]  /*04c0*/  LDC R4, c[0x0][0x360] ;  /* 0x0000d800ff047b82 */ /* 0x000e620000000800 */
[----:B------:R-:W2:Y:S07]  /*04d0*/  LDCU UR6, c[0x0][0x3a8] ;  /* 0x00007500ff0677ac */ /* 0x000eae0008000800 */
[----:B------:R-:W3:Y:S01]  /*04e0*/  S2UR UR4, SR_CTAID.X ;  /* 0x00000000000479c3 */ /* 0x000ee20000002500 */
[----:B-1----:R-:W-:-:S04]  /*04f0*/  IMAD.SHL.U32 R4, R4, 0x2, RZ ;  /* 0x0000000204047824 */ /* 0x002fc800078e00ff */
[----:B---3--:R-:W-:-:S05]  /*0500*/  IMAD R2, R4, UR4, R4 ;  /* 0x0000000404027c24 */ /* 0x008fca000f8e0204 */
[----:B--2---:R-:W-:-:S13]  /*0510*/  ISETP.GT.U32.AND P0, PT, R2, UR6, PT ;  /* 0x0000000602007c0c */ /* 0x004fda000bf04070 */
[----:B------:R-:W-:Y:S05]  /*0520*/  @!P0 BRA `(.L_x_8) ;  /* 0x0000000000588947 */ /* 0x000fea0003800000 */
[----:B------:R-:W1:Y:S01]  /*0530*/  I2F.U32.RP R5, UR6 ;  /* 0x0000000600057d06 */ /* 0x000e620008209000 */
[----:B------:R-:W2:Y:S01]  /*0540*/  S2UR UR5, SR_CgaCtaId ;  /* 0x00000000000579c3 */ /* 0x000ea20000008800 */
[----:B------:R-:W-:Y:S01]  /*0550*/  ISETP.NE.U32.AND P1, PT, RZ, UR6, PT ;  /* 0x00000006ff007c0c */ /* 0x000fe2000bf25070 */
[----:B------:R-:W-:-:S05]  /*0560*/  UMOV UR4, 0x400 ;  /* 0x0000040000047882 */ /* 0x000fca0000000000 */
[----:B-1----:R-:W1:Y:S01]  /*0570*/  MUFU.RCP R5, R5 ;  /* 0x0000000500057308 */ /* 0x002e620000001000 */
[----:B--2---:R-:W-:Y:S01]  /*0580*/  ULEA UR4, UR5, UR4, 0x18 ;  /* 0x0000000405047291 */ /* 0x004fe2000f8ec0ff */
[----:B-1----:R-:W-:-:S06]  /*0590*/  VIADD R2, R5, 0xffffffe ;  /* 0x0ffffffe05027836 */ /* 0x002fcc0000000000 */
[----:B0-----:R0:W1:Y:S02]  /*05a0*/  F2I.FTZ.U32.TRUNC.NTZ R3, R2 ;  /* 0x0000000200037305 */ /* 0x001064000021f000 */
[----:B0-----:R-:W-:Y:S01]  /*05b0*/  IMAD.MOV.U32 R2, RZ, RZ, RZ ;  /* 0x000000ffff027224 */ /* 0x001fe200078e00ff */
[----:B-1----:R-:W-:-:S05]  /*05c0*/  IADD3 R7, PT, PT, RZ, -R3, RZ ;  /* 0x80000003ff077210 */ /* 0x002fca0007ffe0ff */
[----:B------:R-:W-:-:S04]  /*05d0*/  IMAD R7, R7, UR6, RZ ;  /* 0x0000000607077c24 */ /* 0x000fc8000f8e02ff */
[----:B------:R-:W-:-:S06]  /*05e0*/  IMAD.HI.U32 R3, R3, R7, R2 ;  /* 0x0000000703037227 */ /* 0x000fcc00078e0002 */
[----:B------:R-:W-:-:S04]  /*05f0*/  IMAD.HI.U32 R3, R3, R4, RZ ;  /* 0x0000000403037227 */ /* 0x000fc800078e00ff */
[----:B------:R-:W-:-:S04]  /*0600*/  IMAD.MOV R3, RZ, RZ, -R3 ;  /* 0x000000ffff037224 */ /* 0x000fc800078e0a03 */
[----:B------:R-:W-:-:S05]  /*0610*/  IMAD R4, R3, UR6, R4 ;  /* 0x0000000603047c24 */ /* 0x000fca000f8e0204 */
[----:B------:R-:W-:-:S13]  /*0620*/  ISETP.GE.U32.AND P0, PT, R4, UR6, PT ;  /* 0x0000000604007c0c */ /* 0x000fda000bf06070 */
[----:B------:R-:W-:-:S05]  /*0630*/  @P0 VIADD R4, R4, -UR6 ;  /* 0x8000000604040c36 */ /* 0x000fca0008000000 */
[----:B------:R-:W-:-:S13]  /*0640*/  ISETP.GE.U32.AND P0, PT, R4, UR6, PT ;  /* 0x0000000604007c0c */ /* 0x000fda000bf06070 */
[----:B------:R-:W-:Y:S01]  /*0650*/  @P0 VIADD R4, R4, -UR6 ;  /* 0x8000000604040c36 */ /* 0x000fe20008000000 */
[----:B------:R-:W-:-:S05]  /*0660*/  @!P1 LOP3.LUT R4, RZ, UR6, RZ, 0x33, !PT ;  /* 0x00000006ff049c12 */ /* 0x000fca000f8e33ff */
[----:B------:R1:W-:Y:S01]  /*0670*/  STS [UR4+0xa0], R4 ;  /* 0x0000a004ff007988 */ /* 0x0003e20008000804 */
[----:B------:R-:W-:Y:S05]  /*0680*/  BRA `(.L_x_7) ;  /* 0x0000000000107947 */ /* 0x000fea0003800000 */
.L_x_8:
[----:B------:R-:W1:Y:S01]  /*0690*/  S2UR UR5, SR_CgaCtaId ;  /* 0x00000000000579c3 */ /* 0x000e620000008800 */
[----:B------:R-:W-:Y:S02]  /*06a0*/  UMOV UR4, 0x400 ;  /* 0x0000040000047882 */ /* 0x000fe40000000000 */
[----:B-1----:R-:W-:-:S09]  /*06b0*/  ULEA UR4, UR5, UR4, 0x18 ;  /* 0x0000000405047291 */ /* 0x002fd2000f8ec0ff */
[----:B------:R2:W-:Y:S03]  /*06c0*/  STS [UR4+0xa0], R4 ;  /* 0x0000a004ff007988 */ /* 0x0005e60008000804 */
.L_x_7:
[----:B------:R-:W-:Y:S05]  /*06d0*/  BSYNC.RECONVERGENT B0 ;  /* 0x0000000000007941 */ /* 0x000fea0003800200 */
.L_x_6:
[----:B------:R-:W3:Y:S08]  /*06e0*/  S2UR UR7, SR_CgaCtaId ;  /* 0x00000000000779c3 */ /* 0x000ef00000008800 */
[----:B------:R-:W-:Y:S01]  /*06f0*/  BAR.SYNC.DEFER_BLOCKING 0x0 ;  /* 0x0000000000007b1d */ /* 0x000fe20000010000 */
[----:B0-----:R-:W-:-:S05]  /*0700*/  VIADD R3, R0, 0x4 ;  /* 0x0000000400037836 */ /* 0x001fca0000000000 */
[----:B------:R-:W-:Y:S01]  /*0710*/  UMOV UR6, 0x400 ;  /* 0x0000040000067882 */ /* 0x000fe20000000000 */
[----:B------:R-:W0:Y:S01]  /*0720*/  LDCU UR4, c[0x0][0x360] ;  /* 0x00006c00ff0477ac */ /* 0x000e220008000800 */
[----:B------:R-:W0:Y:S01]  /*0730*/  S2R R2, SR_CTAID.X ;  /* 0x0000000000027919 */ /* 0x000e220000002500 */
[----:B---3--:R-:W-:-:S09]  /*0740*/  ULEA UR8, UR7, UR6, 0x18 ;  /* 0x0000000607087291 */ /* 0x008fd2000f8ec0ff */
[----:B-12---:R-:W1:Y:S02]  /*0750*/  LDS R4, [UR8+0xa0] ;  /* 0x0000a008ff047984 */ /* 0x006e640008000800 */
[-C--:B-1----:R-:W-:Y:S02]  /*0760*/  ISETP.GE.U32.AND P0, PT, R0, R4.reuse, PT ;  /* 0x000000040000720c */ /* 0x082fe40003f06070 */
[----:B------:R-:W-:Y:S01]  /*0770*/  ISETP.GE.U32.AND P1, PT, R3, R4, PT ;  /* 0x000000040300720c */ /* 0x000fe20003f26070 */
[----:B0-----:R-:W-:-:S10]  /*0780*/  IMAD R4, R2, UR4, RZ ;  /* 0x0000000402047c24 */ /* 0x001fd4000f8e02ff */
[----:B------:R-:W0:Y:S01]  /*0790*/  @!P0 LDC.64 R8, c[0x0][0x380] ;  /* 0x0000e000ff088b82 */ /* 0x000e220000000a00 */
[C---:B------:R-:W-:Y:S01]  /*07a0*/  @!P0 LEA R5, R4.reuse, R0, 0x1 ;  /* 0x0000000004058211 */ /* 0x040fe200078e08ff */
[----:B------:R-:W-:-:S06]  /*07b0*/  @!P1 IMAD R7, R4, 0x2, R3 ;  /* 0x0000000204079824 */ /* 0x000fcc00078e0203 */
[----:B------:R-:W1:Y:S01]  /*07c0*/  @!P1 LDC.64 R10, c[0x0][0x380] ;  /* 0x0000e000ff0a9b82 */ /* 0x000e620000000a00 */
[----:B0-----:R-:W-:-:S06]  /*07d0*/  @!P0 IMAD.WIDE.U32 R8, R5, 0x4, R8 ;  /* 0x0000000405088825 */ /* 0x001fcc00078e0008 */
[----:B------:R-:W2:Y:S01]  /*07e0*/  @!P0 LDG.E R8, desc[UR10][R8.64] ;  /* 0x0000000a08088981 */ /* 0x000ea2000c1e1900 */
[----:B-1----:R-:W-:-:S06]  /*07f0*/  @!P1 IMAD.WIDE.U32 R10, R7, 0x4, R10 ;  /* 0x00000004070a9825 */ /* 0x002fcc00078e000a */
[----:B------:R-:W3:Y:S01]  /*0800*/  @!P1 LDG.E R10, desc[UR10][R10.64] ;  /* 0x0000000a0a0a9981 */ /* 0x000ee2000c1e1900 */
[----:B------:R-:W-:-:S04]  /*0810*/  UIADD3 UR4, UPT, UPT, UR6, 0x60, URZ ;  /* 0x0000006006047890 */ /* 0x000fc8000fffe0ff */
[----:B------:R-:W-:-:S06]  /*0820*/  ULEA UR4, UR7, UR4, 0x18 ;  /* 0x0000000407047291 */ /* 0x000fcc000f8ec0ff */
[C---:B------:R-:W-:Y:S01]  /*0830*/  LEA R5, R0.reuse, UR4, 0x2 ;  /* 0x0000000400057c11 */ /* 0x040fe2000f8e10ff */
[----:B------:R-:W-:-:S04]  /*0840*/  IMAD.SHL.U32 R6, R0, 0x2, RZ ;  /* 0x0000000200067824 */ /* 0x000fc800078e00ff */
[----:B------:R-:W-:Y:S01]  /*0850*/  IMAD R26, R0, 0x4, R5 ;  /* 0x00000004001a7824 */ /* 0x000fe200078e0205 */
[----:B------:R-:W0:Y:S01]  /*0860*/  LDCU UR4, c[0x0][0x3ac] ;  /* 0x00007580ff0477ac */ /* 0x000e220008000800 */
[----:B------:R-:W-:Y:S01]  /*0870*/  VIADD R7, R6, 0x1 ;  /* 0x0000000106077836 */ /* 0x000fe20000000000 */
[----:B------:R-:W-:-:S04]  /*0880*/  UIADD3 UR5, UPT, UPT, UR6, 0x40, URZ ;  /* 0x0000004006057890 */ /* 0x000fc8000fffe0ff */
[----:B------:R-:W-:Y:S02]  /*0890*/  ULEA UR5, UR7, UR5, 0x18 ;  /* 0x0000000507057291 */ /* 0x000fe4000f8ec0ff */
[----:B0-----:R-:W-:Y:S01]  /*08a0*/  USHF.L.U32 UR4, UR4, 0x1, URZ ;  /* 0x0000000104047899 */ /* 0x001fe200080006ff */
[----:B--2---:R-:W-:Y:S04]  /*08b0*/  @!P0 STS [R5], R8 ;  /* 0x0000000805008388 */ /* 0x004fe80000000800 */
[----:B---3--:R-:W-:Y:S01]  /*08c0*/  @!P1 STS [R5+0x10], R10 ;  /* 0x0000100a05009388 */ /* 0x008fe20000000800 */
[----:B------:R-:W-:Y:S06]  /*08d0*/  BAR.SYNC.DEFER_BLOCKING 0x0 ;  /* 0x0000000000007b1d */ /* 0x000fec0000010000 */
[----:B------:R-:W0:Y:S02]  /*08e0*/  LDS R4, [UR8+0xa0] ;  /* 0x0000a008ff047984 */ /* 0x000e240008000800 */
[----:B0-----:R-:W-:-:S13]  /*08f0*/  ISETP.GE.U32.AND P0, PT, R6, R4, PT ;  /* 0x000000040600720c */ /* 0x001fda0003f06070 */
[----:B------:R-:W0:Y:S01]  /*0900*/  @!P0 LDS R9, [R26] ;  /* 0x000000001a098984 */ /* 0x000e220000000800 */
[----:B------:R-:W-:Y:S02]  /*0910*/  ISETP.GE.U32.AND P1, PT, R7, R4, PT ;  /* 0x000000040700720c */ /* 0x000fe40003f26070 */
[----:B------:R-:W-:Y:S02]  /*0920*/  LEA R8, R0, UR5, 0x3 ;  /* 0x0000000500087c11 */ /* 0x000fe4000f8e18ff */
[----:B0-----:R-:W-:-:S04]  /*0930*/  @!P0 SHF.R.U32.HI R9, RZ, UR4, R9 ;  /* 0x00000004ff098c19 */ /* 0x001fc80008011609 */
[----:B------:R-:W-:-:S05]  /*0940*/  @!P0 LOP3.LUT R11, R9, 0x1, RZ, 0xc0, !PT ;  /* 0x00000001090b8812 */ /* 0x000fca00078ec0ff */
[----:B------:R-:W-:Y:S04]  /*0950*/  @!P0 STS [R8], R11 ;  /* 0x0000000b08008388 */ /* 0x000fe80000000800 */
[----:B------:R-:W0:Y:S02]  /*0960*/  @!P1 LDS R4, [R26+0x4] ;  /* 0x000004001a049984 */ /* 0x000e240000000800 */
[----:B0-----:R-:W-:-:S04]  /*0970*/  @!P1 SHF.R.U32.HI R4, RZ, UR4, R4 ;  /* 0x00000004ff049c19 */ /* 0x001fc80008011604 */
[----:B------:R-:W-:-:S05]  /*0980*/  @!P1 LOP3.LUT R13, R4, 0x1, RZ, 0xc0, !PT ;  /* 0x00000001040d9812 */ /* 0x000fca00078ec0ff */
[----:B------:R-:W-:Y:S01]  /*0990*/  @!P1 STS [R8+0x4], R13 ;  /* 0x0000040d08009388 */ /* 0x000fe20000000800 */
[----:B------:R-:W-:Y:S06]  /*09a0*/  BAR.SYNC.DEFER_BLOCKING 0x0 ;  /* 0x0000000000007b1d */ /* 0x000fec0000010000 */
[----:B------:R-:W0:Y:S02]  /*09b0*/  LDS R10, [UR8+0xa0] ;  /* 0x0000a008ff0a7984 */ /* 0x000e240008000800 */
[----:B0-----:R-:W-:-:S13]  /*09c0*/  ISETP.GE.U32.AND P1, PT, R6, R10, PT ;  /* 0x0000000a0600720c */ /* 0x001fda0003f26070 */
[----:B------:R-:W0:Y:S01]  /*09d0*/  @!P1 LDS R4, [R8] ;  /* 0x0000000008049984 */ /* 0x000e220000000800 */
[----:B------:R-:W-:Y:S02]  /*09e0*/  ISETP.GE.U32.AND P0, PT, R7, R10, PT ;  /* 0x0000000a0700720c */ /* 0x000fe40003f06070 */
[----:B------:R-:W-:-:S11]  /*09f0*/  LEA R9, R6, UR8, 0x2 ;  /* 0x0000000806097c11 */ /* 0x000fd6000f8e10ff */
[----:B------:R-:W-:Y:S04]  /*0a00*/  @P0 STS [R9+0x4], RZ ;  /* 0x000004ff09000388 */ /* 0x000fe80000000800 */
[----:B0-----:R-:W-:Y:S04]  /*0a10*/  @!P1 STS [R9], R4 ;  /* 0x0000000409009388 */ /* 0x001fe80000000800 */
[----:B------:R-:W-:Y:S04]  /*0a20*/  @P1 STS [R9], RZ ;  /* 0x000000ff09001388 */ /* 0x000fe80000000800 */
[----:B------:R-:W0:Y:S01]  /*0a30*/  @!P0 LDS R12, [R8+0x4] ;  /* 0x00000400080c8984 */ /* 0x000e220000000800 */
[----:B------:R-:W-:Y:S01]  /*0a40*/  ISETP.GE.U32.AND P2, PT, R10, 0x2, PT ;  /* 0x000000020a00780c */ /* 0x000fe20003f46070 */
[----:B------:R-:W-:-:S04]  /*0a50*/  UIADD3 UR6, UPT, UPT, UR6, 0x20, URZ ;  /* 0x0000002006067890 */ /* 0x000fc8000fffe0ff */
[----:B------:R-:W-:Y:S01]  /*0a60*/  ULEA UR6, UR7, UR6, 0x18 ;  /* 0x0000000607067291 */ /* 0x000fe2000f8ec0ff */
[----:B------:R-:W-:-:S05]  /*0a70*/  ISETP.GE.U32.AND P1, PT, R6, R10, PT ;  /* 0x0000000a0600720c */ /* 0x000fca0003f26070 */
[----:B------:R-:W-:Y:S01]  /*0a80*/  LEA R11, R6, UR6, 0x2 ;  /* 0x00000006060b7c11 */ /* 0x000fe2000f8e10ff */
[----:B0-----:R0:W-:Y:S01]  /*0a90*/  @!P0 STS [R9+0x4], R12 ;  /* 0x0000040c09008388 */ /* 0x0011e20000000800 */
[----:B------:R-:W-:Y:S06]  /*0aa0*/  BAR.SYNC.DEFER_BLOCKING 0x0 ;  /* 0x0000000000007b1d */ /* 0x000fec0000010000 */
[----:B------:R-:W-:Y:S05]  /*0ab0*/  @!P2 BRA `(.L_x_9) ;  /* 0x000000000058a947 */ /* 0x000fea0003800000 */
[----:B------:R-:W-:-:S05]  /*0ac0*/  UMOV UR6, 0x1 ;  /* 0x0000000100067882 */ /* 0x000fca0000000000 */
.L_x_10:
[C---:B------:R-:W-:Y:S01]  /*0ad0*/  ISETP.GE.U32.AND P0, PT, R6.reuse, UR6, PT ;  /* 0x0000000606007c0c */ /* 0x040fe2000bf06070 */
[----:B0-----:R-:W-:Y:S01]  /*0ae0*/  VIADD R12, R6, -UR6 ;  /* 0x80000006060c7c36 */ /* 0x001fe20008000000 */
[----:B------:R-:W-:Y:S01]  /*0af0*/  ISETP.GE.U32.AND P2, PT, R7, UR6, PT ;  /* 0x0000000607007c0c */ /* 0x000fe2000bf46070 */
[----:B------:R-:W-:-:S03]  /*0b00*/  USHF.L.U32 UR6, UR6, 0x1, URZ ;  /* 0x0000000106067899 */ /* 0x000fc600080006ff */
[----:B------:R-:W-:-:S07]  /*0b10*/  LEA R15, R12, UR8, 0x2 ;  /* 0x000000080c0f7c11 */ /* 0x000fce000f8e10ff */
[----:B------:R-:W-:Y:S04]  /*0b20*/  @P0 LDS R12, [R9] ;  /* 0x00000000090c0984 */ /* 0x000fe80000000800 */
[----:B------:R-:W0:Y:S02]  /*0b30*/  @P0 LDS R13, [R15] ;  /* 0x000000000f0d0984 */ /* 0x000e240000000800 */
[----:B0-----:R-:W-:-:S05]  /*0b40*/  @P0 IADD3 R4, PT, PT, R12, R13, RZ ;  /* 0x0000000d0c040210 */ /* 0x001fca0007ffe0ff */
[----:B------:R-:W-:Y:S04]  /*0b50*/  STS [R11], R4 ;  /* 0x000000040b007388 */ /* 0x000fe80000000800 */
[----:B------:R-:W-:Y:S04]  /*0b60*/  @P2 LDS R13, [R15+0x4] ;  /* 0x000004000f0d2984 */ /* 0x000fe80000000800 */
[----:B------:R-:W0:Y:S02]  /*0b70*/  @P2 LDS R12, [R9+0x4] ;  /* 0x00000400090c2984 */ /* 0x000e240000000800 */
[----:B0-----:R-:W-:-:S05]  /*0b80*/  @P2 IMAD.IADD R4, R12, 0x1, R13 ;  /* 0x000000010c042824 */ /* 0x001fca00078e020d */
[----:B------:R-:W-:Y:S01]  /*0b90*/  STS [R11+0x4], R4 ;  /* 0x000004040b007388 */ /* 0x000fe20000000800 */
[----:B------:R-:W-:Y:S06]  /*0ba0*/  BAR.SYNC.DEFER_BLOCKING 0x0 ;  /* 0x0000000000007b1d */ /* 0x000fec0000010000 */
[----:B------:R-:W0:Y:S04]  /*0bb0*/  @P0 LDS R12, [R11] ;  /* 0x000000000b0c0984 */ /* 0x000e280000000800 */
[----:B0-----:R-:W-:Y:S01]  /*0bc0*/  @P0 STS [R9], R12 ;  /* 0x0000000c09000388 */ /* 0x001fe20000000800 */
[----:B------:R-:W-:-:S03]  /*0bd0*/  ISETP.LE.U32.AND P0, PT, R10, UR6, PT ;  /* 0x000000060a007c0c */ /* 0x000fc6000bf03070 */
[----:B-1----:R-:W0:Y:S04]  /*0be0*/  @P2 LDS R14, [R11+0x4] ;  /* 0x000004000b0e2984 */ /* 0x002e280000000800 */
[----:B0-----:R1:W-:Y:S01]  /*0bf0*/  @P2 STS [R9+0x4], R14 ;  /* 0x0000040e09002388 */ /* 0x0013e20000000800 */
[----:B------:R-:W-:Y:S06]  /*0c00*/  BAR.SYNC.DEFER_BLOCKING 0x0 ;  /* 0x0000000000007b1d */ /* 0x000fec0000010000 */
[----:B------:R-:W-:Y:S05]  /*0c10*/  @!P0 BRA `(.L_x_10) ;  /* 0xfffffffc00ac8947 */ /* 0x000fea000383ffff */
.L_x_9:
[----:B------:R-:W2:Y:S01]  /*0c20*/  @!P1 LDS R13, [R9] ;  /* 0x00000000090d9984 */ /* 0x000ea20000000800 */
[----:B------:R-:W-:Y:S01]  /*0c30*/  ISETP.GE.U32.AND P0, PT, R7, R10, PT ;  /* 0x0000000a0700720c */ /* 0x000fe20003f06070 */
[----:B------:R-:W3:Y:S01]  /*0c40*/  S2UR UR8, SR_CgaCtaId ;  /* 0x00000000000879c3 */ /* 0x000ee20000008800 */
[----:B------:R-:W-:Y:S01]  /*0c50*/  UMOV UR7, 0x400 ;  /* 0x0000040000077882 */ /* 0x000fe20000000000 */
[----:B------:R-:W-:Y:S01]  /*0c60*/  BSSY.RECONVERGENT B0, `(.L_x_11) ;  /* 0x0000019000007945 */ /* 0x000fe20003800200 */
[----:B---3--:R-:W-:Y:S01]  /*0c70*/  ULEA UR9, UR8, UR7, 0x18 ;  /* 0x0000000708097291 */ /* 0x008fe2000f8ec0ff */
[----:B--2---:R-:W-:Y:S08]  /*0c80*/  @!P1 STS [R8], R13 ;  /* 0x0000000d08009388 */ /* 0x004ff00000000800 */
[----:B------:R-:W2:Y:S04]  /*0c90*/  @!P0 LDS R15, [R9+0x4] ;  /* 0x00000400090f8984 */ /* 0x000ea80000000800 */
[----:B--2---:R-:W-:Y:S01]  /*0ca0*/  @!P0 STS [R8+0x4], R15 ;  /* 0x0000040f08008388 */ /* 0x004fe20000000800 */
[----:B------:R-:W-:Y:S06]  /*0cb0*/  BAR.SYNC.DEFER_BLOCKING 0x0 ;  /* 0x0000000000007b1d */ /* 0x000fec0000010000 */
[----:B------:R-:W2:Y:S02]  /*0cc0*/  LDS R4, [UR9+0xa0] ;  /* 0x0000a009ff047984 */ /* 0x000ea40008000800 */
[----:B--2---:R-:W-:-:S02]  /*0cd0*/  ISETP.GE.U32.AND P1, PT, R6, R4, PT ;  /* 0x000000040600720c */ /* 0x004fc40003f26070 */
[----:B------:R-:W-:Y:S02]  /*0ce0*/  ISETP.GE.U32.AND P0, PT, R7, R4, PT ;  /* 0x000000040700720c */ /* 0x000fe40003f06070 */
[----:B------:R-:W-:-:S09]  /*0cf0*/  LEA R10, R4, UR5, 0x2 ;  /* 0x00000005040a7c11 */ /* 0x000fd2000f8e10ff */
[----:B------:R-:W-:Y:S05]  /*0d00*/  @P1 BRA `(.L_x_12) ;  /* 0x0000000000381947 */ /* 0x000fea0003800000 */
[----:B------:R-:W1:Y:S01]  /*0d10*/  LDS R15, [R26] ;  /* 0x000000001a0f7984 */ /* 0x000e620000000800 */
[----:B------:R-:W-:Y:S01]  /*0d20*/  ISETP.NE.AND P1, PT, R0, RZ, PT ;  /* 0x000000ff0000720c */ /* 0x000fe20003f25270 */
[----:B------:R-:W-:Y:S01]  /*0d30*/  IMAD.MOV.U32 R13, RZ, RZ, RZ ;  /* 0x000000ffff0d7224 */ /* 0x000fe200078e00ff */
[----:B------:R-:W-:Y:S01]  /*0d40*/  UIADD3 UR6, UPT, UPT, UR7, 0x80, URZ ;  /* 0x0000008007067890 */ /* 0x000fe2000fffe0ff */
[----:B0-----:R-:W-:Y:S03]  /*0d50*/  LDS R12, [R10+-0x4] ;  /* 0xfffffc000a0c7984 */ /* 0x001fe60000000800 */
[----:B------:R-:W-:-:S07]  /*0d60*/  ULEA UR6, UR8, UR6, 0x18 ;  /* 0x0000000608067291 */ /* 0x000fce000f8ec0ff */
[----:B------:R-:W0:Y:S01]  /*0d70*/  @P1 LDS R13, [R8+-0x4] ;  /* 0xfffffc00080d1984 */ /* 0x000e220000000800 */
[----:B-1----:R-:W-:-:S04]  /*0d80*/  SHF.R.U32.HI R14, RZ, UR4, R15 ;  /* 0x00000004ff0e7c19 */ /* 0x002fc8000801160f */
[----:B------:R-:W-:-:S04]  /*0d90*/  LOP3.LUT R14, R14, 0x1, RZ, 0xc0, !PT ;  /* 0x000000010e0e7812 */ /* 0x000fc800078ec0ff */
[----:B------:R-:W-:Y:S02]  /*0da0*/  ISETP.NE.U32.AND P1, PT, R14, 0x1, PT ;  /* 0x000000010e00780c */ /* 0x000fe40003f25070 */
[----:B0-----:R-:W-:-:S11]  /*0db0*/  IADD3 R12, PT, PT, R4, R13, -R12 ;  /* 0x0000000d040c7210 */ /* 0x001fd60007ffe80c */
[----:B------:R-:W-:-:S05]  /*0dc0*/  @P1 IMAD.IADD R12, R6, 0x1, -R13 ;  /* 0x00000001060c1824 */ /* 0x000fca00078e0a0d */
[----:B------:R-:W-:-:S05]  /*0dd0*/  LEA R12, R12, UR6, 0x2 ;  /* 0x000000060c0c7c11 */ /* 0x000fca000f8e10ff */
[----:B------:R2:W-:Y:S02]  /*0de0*/  STS [R12], R15 ;  /* 0x0000000f0c007388 */ /* 0x0005e40000000800 */
.L_x_12:
[----:B------:R-:W-:Y:S05]  /*0df0*/  BSYNC.RECONVERGENT B0 ;  /* 0x0000000000007941 */ /* 0x000fea0003800200 */
.L_x_11:
[----:B------:R-:W-:Y:S04]  /*0e00*/  BSSY.RECONVERGENT B0, `(.L_x_13) ;  /* 0x000000e000007945 */ /* 0x000fe80003800200 */
[----:B------:R-:W-:Y:S05]  /*0e10*/  @P0 BRA `(.L_x_14) ;  /* 0x0000000000300947 */ /* 0x000fea0003800000 */
[----:B0-2---:R-:W1:Y:S01]  /*0e20*/  LDS R12, [R26+0x4] ;  /* 0x000004001a0c7984 */ /* 0x005e620000000800 */
[----:B------:R-:W-:-:S03]  /*0e30*/  UIADD3 UR6, UPT, UPT, UR7, 0x80, URZ ;  /* 0x0000008007067890 */ /* 0x000fc6000fffe0ff */
[----:B------:R-:W-:Y:S01]  /*0e40*/  LDS R10, [R10+-0x4] ;  /* 0xfffffc000a0a7984 */ /* 0x000fe20000000800 */
[----:B------:R-:W-:-:S03]  /*0e50*/  ULEA UR6, UR8, UR6, 0x18 ;  /* 0x0000000608067291 */ /* 0x000fc6000f8ec0ff */
[----:B------:R-:W0:Y:S01]  /*0e60*/  LDS R13, [R8] ;  /* 0x00000000080d7984 */ /* 0x000e220000000800 */
[----:B-1----:R-:W-:-:S04]  /*0e70*/  SHF.R.U32.HI R14, RZ, UR4, R12 ;  /* 0x00000004ff0e7c19 */ /* 0x002fc8000801160c */
[----:B------:R-:W-:-:S04]  /*0e80*/  LOP3.LUT R14, R14, 0x1, RZ, 0xc0, !PT ;  /* 0x000000010e0e7812 */ /* 0x000fc800078ec0ff */
[----:B------:R-:W-:Y:S02]  /*0e90*/  ISETP.NE.U32.AND P0, PT, R14, 0x1, PT ;  /* 0x000000010e00780c */ /* 0x000fe40003f05070 */
[----:B0-----:R-:W-:-:S11]  /*0ea0*/  IADD3 R4, PT, PT, R4, R13, -R10 ;  /* 0x0000000d04047210 */ /* 0x001fd60007ffe80a */
[----:B------:R-:W-:-:S05]  /*0eb0*/  @P0 IMAD.IADD R4, R7, 0x1, -R13 ;  /* 0x0000000107040824 */ /* 0x000fca00078e0a0d */
[----:B------:R-:W-:-:S05]  /*0ec0*/  LEA R13, R4, UR6, 0x2 ;  /* 0x00000006040d7c11 */ /* 0x000fca000f8e10ff */
[----:B------:R3:W-:Y:S02]  /*0ed0*/  STS [R13], R12 ;  /* 0x0000000c0d007388 */ /* 0x0007e40000000800 */
.L_x_14:
[----:B------:R-:W-:Y:S05]  /*0ee0*/  BSYNC.RECONVERGENT B0 ;  /* 0x0000000000007941 */ /* 0x000fea0003800200 */
.L_x_13:
[----:B------:R-:W-:Y:S01]  /*0ef0*/  BAR.SYNC.DEFER_BLOCKING 0x0 ;  /* 0x0000000000007b1d */ /* 0x000fe20000010000 */
[----:B------:R-:W-:-:S04]  /*0f00*/  UIADD3 UR7, UPT, UPT, UR7, 0x80, URZ ;  /* 0x0000008007077890 */ /* 0x000fc8000fffe0ff */
[----:B------:R-:W-:-:S06]  /*0f10*/  ULEA UR7, UR8, UR7, 0x18 ;  /* 0x0000000708077291 */ /* 0x000fcc000f8ec0ff */
[C---:B------:R-:W-:Y:S01]  /*0f20*/  LEA R10, R6.reuse, UR7, 0x2 ;  /* 0x00000007060a7c11 */ /* 0x040fe2000f8e10ff */
[----:B------:R-:W4:Y:S02]  /*0f30*/  LDS R4, [UR9+0xa0] ;  /* 0x0000a009ff047984 */ /* 0x000f240008000800 */
[-C--:B----4-:R-:W-:Y:S02]  /*0f40*/  ISETP.GE.U32.AND P0, PT, R6, R4.reuse, PT ;  /* 0x000000040600720c */ /* 0x090fe40003f06070 */
[----:B------:R-:W-:-:S11]  /*0f50*/  ISETP.GE.U32.AND P1, PT, R7, R4, PT ;  /* 0x000000040700720c */ /* 0x000fd60003f26070 */
[----:B---3--:R-:W3:Y:S04]  /*0f60*/  @!P0 LDS R13, [R10] ;  /* 0x000000000a0d8984 */ /* 0x008ee80000000800 */
[----:B---3--:R-:W-:Y:S04]  /*0f70*/  @!P0 STS [R26], R13 ;  /* 0x0000000d1a008388 */ /* 0x008fe80000000800 */
[----:B--2---:R-:W2:Y:S04]  /*0f80*/  @!P1 LDS R15, [R10+0x4] ;  /* 0x000004000a0f9984 */ /* 0x004ea80000000800 */
[----:B--2---:R-:W-:Y:S01]  /*0f90*/  @!P1 STS [R26+0x4], R15 ;  /* 0x0000040f1a009388 */ /* 0x004fe20000000800 */
[----:B------:R-:W-:Y:S06]  /*0fa0*/  BAR.SYNC.DEFER_BLOCKING 0x0 ;  /* 0x0000000000007b1d */ /* 0x000fec0000010000 */
[----:B------:R-:W2:Y:S02]  /*0fb0*/  LDS R4, [UR9+0xa0] ;  /* 0x0000a009ff047984 */ /* 0x000ea40008000800 */
[----:B--2---:R-:W-:-:S02]  /*0fc0*/  ISETP.GE.U32.AND P0, PT, R6, R4, PT ;  /* 0x000000040600720c */ /* 0x004fc40003f06070 */
[----:B------:R-:W-:-:S11]  /*0fd0*/  ISETP.GE.U32.AND P1, PT, R7, R4, PT ;  /* 0x000000040700720c */ /* 0x000fd60003f26070 */
[----:B0-----:R-:W0:Y:S02]  /*0fe0*/  @!P0 LDS R12, [R26] ;  /* 0x000000001a0c8984 */ /* 0x001e240000000800 */
[----:B0-----:R-:W-:-:S04]  /*0ff0*/  @!P0 SHF.R.U32.HI R12, RZ, UR4, R12 ;  /* 0x00000004ff0c8c19 */ /* 0x001fc8000801160c */
[----:B------:R-:W-:-:S04]  /*1000*/  @!P0 SHF.R.U32.HI R12, RZ, 0x1, R12 ;  /* 0x00000001ff0c8819 */ /* 0x000fc8000001160c */
[----:B------:R-:W-:-:S05]  /*1010*/  @!P0 LOP3.LUT R17, R12, 0x1, RZ, 0xc0, !PT ;  /* 0x000000010c118812 */ /* 0x000fca00078ec0ff */
[----:B------:R-:W-:Y:S04]  /*1020*/  @!P0 STS [R8], R17 ;  /* 0x0000001108008388 */ /* 0x000fe80000000800 */
[----:B------:R-:W0:Y:S02]  /*1030*/  @!P1 LDS R4, [R26+0x4] ;  /* 0x000004001a049984 */ /* 0x000e240000000800 */
[----:B0-----:R-:W-:-:S04]  /*1040*/  @!P1 SHF.R.U32.HI R4, RZ, UR4, R4 ;  /* 0x00000004ff049c19 */ /* 0x001fc80008011604 */
[----:B------:R-:W-:-:S04]  /*1050*/  @!P1 SHF.R.U32.HI R4, RZ, 0x1, R4 ;  /* 0x00000001ff049819 */ /* 0x000fc80000011604 */
[----:B------:R-:W-:Y:S01]  /*1060*/  @!P1 LOP3.LUT R13, R4, 0x1, RZ, 0xc0, !PT ;  /* 0x00000001040d9812 */ /* 0x000fe200078ec0ff */
[----:B------:R-:W-:-:S04]  /*1070*/  IMAD.MOV.U32 R4, RZ, RZ, RZ ;  /* 0x000000ffff047224 */ /* 0x000fc800078e00ff */
[----:B------:R-:W-:Y:S01]  /*1080*/  @!P1 STS [R8+0x4], R13 ;  /* 0x0000040d08009388 */ /* 0x000fe20000000800 */
[----:B------:R-:W-:Y:S06]  /*1090*/  BAR.SYNC.DEFER_BLOCKING 0x0 ;  /* 0x0000000000007b1d */ /* 0x000fec0000010000 */
[----:B------:R-:W0:Y:S02]  /*10a0*/  LDS R12, [UR9+0xa0] ;  /* 0x0000a009ff0c7984 */ /* 0x000e240008000800 */
[-C--:B0-----:R-:W-:Y:S02]  /*10b0*/  ISETP.GE.U32.AND P0, PT, R6, R12.reuse, PT ;  /* 0x0000000c0600720c */ /* 0x081fe40003f06070 */
[----:B------:R-:W-:-:S02]  /*10c0*/  ISETP.GE.U32.AND P1, PT, R7, R12, PT ;  /* 0x0000000c0700720c */ /* 0x000fc40003f26070 */
[----:B------:R-:W-:-:S09]  /*10d0*/  ISETP.GE.U32.AND P2, PT, R12, 0x2, PT ;  /* 0x000000020c00780c */ /* 0x000fd20003f46070 */
[----:B------:R-:W0:Y:S01]  /*10e0*/  @!P0 LDS R4, [R8] ;  /* 0x0000000008048984 */ /* 0x000e220000000800 */
[----:B------:R-:W-:-:S03]  /*10f0*/  ISETP.GE.U32.AND P0, PT, R6, R12, PT ;  /* 0x0000000c0600720c */ /* 0x000fc60003f06070 */
[----:B------:R-:W-:Y:S04]  /*1100*/  @P1 STS [R9+0x4], RZ ;  /* 0x000004ff09001388 */ /* 0x000fe80000000800 */
[----:B0-----:R-:W-:Y:S04]  /*1110*/  STS [R9], R4 ;  /* 0x0000000409007388 */ /* 0x001fe80000000800 */
[----:B-1----:R-:W0:Y:S04]  /*1120*/  @!P1 LDS R14, [R8+0x4] ;  /* 0x00000400080e9984 */ /* 0x002e280000000800 */
[----:B0-----:R0:W-:Y:S01]  /*1130*/  @!P1 STS [R9+0x4], R14 ;  /* 0x0000040e09009388 */ /* 0x0011e20000000800 */
[----:B------:R-:W-:Y:S06]  /*1140*/  BAR.SYNC.DEFER_BLOCKING 0x0 ;  /* 0x0000000000007b1d */ /* 0x000fec0000010000 */
[----:B------:R-:W-:Y:S05]  /*1150*/  @!P2 BRA `(.L_x_15) ;  /* 0x000000000058a947 */ /* 0x000fea0003800000 */
[----:B------:R-:W-:-:S05]  /*1160*/  UMOV UR6, 0x1 ;  /* 0x0000000100067882 */ /* 0x000fca0000000000 */
.L_x_16:
[C---:B------:R-:W-:Y:S02]  /*1170*/  ISETP.GE.U32.AND P1, PT, R6.reuse, UR6, PT ;  /* 0x0000000606007c0c */ /* 0x040fe4000bf26070 */
[----:B------:R-:W-:Y:S02]  /*1180*/  IADD3 R13, PT, PT, R6, -UR6, RZ ;  /* 0x80000006060d7c10 */ /* 0x000fe4000fffe0ff */
[----:B------:R-:W-:Y:S01]  /*1190*/  ISETP.GE.U32.AND P2, PT, R7, UR6, PT ;  /* 0x0000000607007c0c */ /* 0x000fe2000bf46070 */
[----:B------:R-:W-:Y:S01]  /*11a0*/  USHF.L.U32 UR6, UR6, 0x1, URZ ;  /* 0x0000000106067899 */ /* 0x000fe200080006ff */
[----:B------:R-:W-:-:S07]  /*11b0*/  LEA R15, R13, UR9, 0x2 ;  /* 0x000000090d0f7c11 */ /* 0x000fce000f8e10ff */
[----:B------:R-:W-:Y:S04]  /*11c0*/  @P1 LDS R13, [R9] ;  /* 0x00000000090d1984 */ /* 0x000fe80000000800 */
[----:B0-----:R-:W0:Y:S02]  /*11d0*/  @P1 LDS R14, [R15] ;  /* 0x000000000f0e1984 */ /* 0x001e240000000800 */
[----:B0-----:R-:W-:-:S05]  /*11e0*/  @P1 IMAD.IADD R4, R13, 0x1, R14 ;  /* 0x000000010d041824 */ /* 0x001fca00078e020e */
        /* <DEDUP_REMOVED lines=13> */
.L_x_15:
        /* <DEDUP_REMOVED lines=15> */
[----:B0-----:R-:W0:Y:S01]  /*13b0*/  LDS R14, [R26] ;  /* 0x000000001a0e7984 */ /* 0x001e220000000800 */
[----:B------:R-:W-:Y:S01]  /*13c0*/  ISETP.NE.AND P1, PT, R0, RZ, PT ;  /* 0x000000ff0000720c */ /* 0x000fe20003f25270 */
[----:B-1----:R-:W-:Y:S02]  /*13d0*/  IMAD.MOV.U32 R9, RZ, RZ, RZ ;  /* 0x000000ffff097224 */ /* 0x002fe400078e00ff */
[----:B------:R-:W-:Y:S10]  /*13e0*/  LDS R11, [R12+-0x4] ;  /* 0xfffffc000c0b7984 */ /* 0x000ff40000000800 */
[----:B------:R-:W1:Y:S01]  /*13f0*/  @P1 LDS R9, [R8+-0x4] ;  /* 0xfffffc0008091984 */ /* 0x000e620000000800 */
[----:B0-----:R-:W-:-:S04]  /*1400*/  SHF.R.U32.HI R13, RZ, UR4, R14 ;  /* 0x00000004ff0d7c19 */ /* 0x001fc8000801160e */
[----:B------:R-:W-:Y:S02]  /*1410*/  LOP3.LUT P1, RZ, R13, 0x2, RZ, 0xc0, !PT ;  /* 0x000000020dff7812 */ /* 0x000fe4000782c0ff */
[----:B-1----:R-:W-:-:S11]  /*1420*/  IADD3 R11, PT, PT, R4, R9, -R11 ;  /* 0x00000009040b7210 */ /* 0x002fd60007ffe80b */
[----:B------:R-:W-:-:S05]  /*1430*/  @!P1 IMAD.IADD R11, R6, 0x1, -R9 ;  /* 0x00000001060b9824 */ /* 0x000fca00078e0a09 */
[----:B------:R-:W-:-:S05]  /*1440*/  LEA R11, R11, UR7, 0x2 ;  /* 0x000000070b0b7c11 */ /* 0x000fca000f8e10ff */
[----:B------:R2:W-:Y:S02]  /*1450*/  STS [R11], R14 ;  /* 0x0000000e0b007388 */ /* 0x0005e40000000800 */
.L_x_18:
[----:B------:R-:W-:Y:S05]  /*1460*/  BSYNC.RECONVERGENT B0 ;  /* 0x0000000000007941 */ /* 0x000fea0003800200 */
.L_x_17:
[----:B------:R-:W-:Y:S04]  /*1470*/  BSSY.RECONVERGENT B0, `(.L_x_19) ;  /* 0x000000b000007945 */ /* 0x000fe80003800200 */
[----:B------:R-:W-:Y:S05]  /*1480*/  @P0 BRA `(.L_x_20) ;  /* 0x0000000000240947 */ /* 0x000fea0003800000 */
[----:B01----:R-:W0:Y:S04]  /*1490*/  LDS R9, [R26+0x4] ;  /* 0x000004001a097984 */ /* 0x003e280000000800 */
[----:B------:R-:W-:Y:S04]  /*14a0*/  LDS R8, [R8] ;  /* 0x0000000008087984 */ /* 0x000fe80000000800 */
[----:B--2---:R-:W1:Y:S01]  /*14b0*/  LDS R11, [R12+-0x4] ;  /* 0xfffffc000c0b7984 */ /* 0x004e620000000800 */
[----:B0-----:R-:W-:-:S04]  /*14c0*/  SHF.R.U32.HI R13, RZ, UR4, R9 ;  /* 0x00000004ff0d7c19 */ /* 0x001fc80008011609 */
[----:B------:R-:W-:Y:S02]  /*14d0*/  LOP3.LUT P0, RZ, R13, 0x2, RZ, 0xc0, !PT ;  /* 0x000000020dff7812 */ /* 0x000fe4000780c0ff */
[----:B-1----:R-:W-:-:S11]  /*14e0*/  IADD3 R4, PT, PT, R4, R8, -R11 ;  /* 0x0000000804047210 */ /* 0x002fd60007ffe80b */
[----:B------:R-:W-:-:S05]  /*14f0*/  @!P0 IMAD.IADD R4, R7, 0x1, -R8 ;  /* 0x0000000107048824 */ /* 0x000fca00078e0a08 */
[----:B------:R-:W-:-:S05]  /*1500*/  LEA R4, R4, UR7, 0x2 ;  /* 0x0000000704047c11 */ /* 0x000fca000f8e10ff */
[----:B------:R3:W-:Y:S02]  /*1510*/  STS [R4], R9 ;  /* 0x0000000904007388 */ /* 0x0007e40000000800 */
.L_x_20:
[----:B------:R-:W-:Y:S05]  /*1520*/  BSYNC.RECONVERGENT B0 ;  /* 0x0000000000007941 */ /* 0x000fea0003800200 */
.L_x_19:
[----:B------:R-:W-:Y:S06]  /*1530*/  BAR.SYNC.DEFER_BLOCKING 0x0 ;  /* 0x0000000000007b1d */ /* 0x000fec0000010000 */
[----:B---3--:R-:W3:Y:S02]  /*1540*/  LDS R4, [UR6+0xa0] ;  /* 0x0000a006ff047984 */ /* 0x008ee40008000800 */
[-C--:B---3--:R-:W-:Y:S02]  /*1550*/  ISETP.GE.U32.AND P0, PT, R6, R4.reuse, PT ;  /* 0x000000040600720c */ /* 0x088fe40003f06070 */
[----:B------:R-:W-:-:S02]  /*1560*/  ISETP.GE.U32.AND P1, PT, R7, R4, PT ;  /* 0x000000040700720c */ /* 0x000fc40003f26070 */
[----:B------:R-:W-:-:S09]  /*1570*/  MOV R4, 0x15f0 ;  /* 0x000015f000047802 */ /* 0x000fd20000000f00 */
[----:B01----:R-:W0:Y:S04]  /*1580*/  @!P0 LDS R9, [R10] ;  /* 0x000000000a098984 */ /* 0x003e280000000800 */
[----:B0-----:R-:W-:Y:S01]  /*1590*/  @!P0 STS [R26], R9 ;  /* 0x000000091a008388 */ /* 0x001fe20000000800 */
[----:B------:R-:W-:-:S03]  /*15a0*/  ISETP.NE.AND P0, PT, R0, RZ, PT ;  /* 0x000000ff0000720c */ /* 0x000fc60003f05270 */
[----:B------:R-:W0:Y:S04]  /*15b0*/  @!P1 LDS R7, [R10+0x4] ;  /* 0x000004000a079984 */ /* 0x000e280000000800 */
[----:B0-----:R0:W-:Y:S01]  /*15c0*/  @!P1 STS [R26+0x4], R7 ;  /* 0x000004071a009388 */ /* 0x0011e20000000800 */
[----:B------:R-:W-:Y:S06]  /*15d0*/  BAR.SYNC.DEFER_BLOCKING 0x0 ;  /* 0x0000000000007b1d */ /* 0x000fec0000010000 */
[----:B0-2---:R-:W-:Y:S05]  /*15e0*/  CALL.REL.NOINC `($_Z31RadixSortCoarsenedThreadsKernelPjS_S_S_S_jj$__internal_accurate_pow) ;  /* 0x0000001c00ec7944 */ /* 0x005fea0003c00000 */
[----:B------:R-:W0:Y:S01]  /*15f0*/  LDS R4, [R26] ;  /* 0x000000001a047984 */ /* 0x000e220000000800 */
[----:B------:R-:W1:Y:S01]  /*1600*/  S2UR UR9, SR_CgaCtaId ;  /* 0x00000000000979c3 */ /* 0x000e620000008800 */
[----:B------:R-:W-:Y:S01]  /*1610*/  IMAD.MOV.U32 R7, RZ, RZ, R9 ;  /* 0x000000ffff077224 */ /* 0x000fe200078e0009 */
[----:B------:R-:W-:Y:S01]  /*1620*/  MOV R6, R8 ;  /* 0x0000000800067202 */ /* 0x000fe20000000f00 */
[----:B------:R-:W-:Y:S01]  /*1630*/  UMOV UR8, 0x400 ;  /* 0x0000040000087882 */ /* 0x000fe20000000000 */
[----:B------:R-:W-:Y:S01]  /*1640*/  IMAD.MOV.U32 R15, RZ, RZ, 0x1 ;  /* 0x00000001ff0f7424 */ /* 0x000fe200078e00ff */
[----:B------:R-:W-:Y:S02]  /*1650*/  UIADD3 UR5, UPT, UPT, UR8, 0xb0, URZ ;  /* 0x000000b008057890 */ /* 0x000fe4000fffe0ff */
[----:B------:R-:W2:Y:S01]  /*1660*/  F2I.F64.TRUNC R7, R6 ;  /* 0x0000000600077311 */ /* 0x000ea2000030d100 */
[----:B------:R-:W3:Y:S01]  /*1670*/  LDC.64 R20, c[0x0][0x390] ;  /* 0x0000e400ff147b82 */ /* 0x000ee20000000a00 */
[----:B-1----:R-:W-:Y:S01]  /*1680*/  ULEA UR5, UR9, UR5, 0x18 ;  /* 0x0000000509057291 */ /* 0x002fe2000f8ec0ff */
[----:B0-----:R-:W-:Y:S01]  /*1690*/  SHF.R.U32.HI R9, RZ, UR4, R4 ;  /* 0x00000004ff097c19 */ /* 0x001fe20008011604 */
[----:B--2---:R-:W-:-:S05]  /*16a0*/  VIADD R4, R7, 0xffffffff ;  /* 0xffffffff07047836 */ /* 0x004fca0000000000 */
[----:B------:R-:W-:Y:S02]  /*16b0*/  LOP3.LUT R8, R4, R9, RZ, 0xc0, !PT ;  /* 0x0000000904087212 */ /* 0x000fe400078ec0ff */
[----:B------:R-:W0:Y:S02]  /*16c0*/  LDC R9, c[0x0][0x370] ;  /* 0x0000dc00ff097b82 */ /* 0x000e240000000800 */
[----:B------:R-:W-:-:S05]  /*16d0*/  LEA R14, R8, UR5, 0x2 ;  /* 0x00000005080e7c11 */ /* 0x000fca000f8e10ff */
[----:B------:R-:W-:Y:S04]  /*16e0*/  ATOMS.POPC.INC.32 RZ, [R14+URZ] ;  /* 0x000000000eff7f8c */ /* 0x000fe8000d8000ff */
[----:B------:R-:W1:Y:S02]  /*16f0*/  LDS R26, [R26+0x4] ;  /* 0x000004001a1a7984 */ /* 0x000e640000000800 */
[----:B-1----:R-:W-:-:S04]  /*1700*/  SHF.R.U32.HI R11, RZ, UR4, R26 ;  /* 0x00000004ff0b7c19 */ /* 0x002fc8000801161a */
[----:B------:R-:W-:Y:S01]  /*1710*/  LOP3.LUT R6, R4, R11, RZ, 0xc0, !PT ;  /* 0x0000000b04067212 */ /* 0x000fe200078ec0ff */
[----:B0-----:R-:W-:-:S04]  /*1720*/  IMAD R11, R8, R9, R2 ;  /* 0x00000009080b7224 */ /* 0x001fc800078e0202 */
[C---:B------:R-:W-:Y:S01]  /*1730*/  IMAD R13, R6.reuse, R9, R2 ;  /* 0x00000009060d7224 */ /* 0x040fe200078e0202 */
[----:B------:R-:W-:Y:S01]  /*1740*/  LEA R6, R6, UR5, 0x2 ;  /* 0x0000000506067c11 */ /* 0x000fe2000f8e10ff */
[----:B---3--:R-:W-:-:S04]  /*1750*/  IMAD.WIDE.U32 R10, R11, 0x4, R20 ;  /* 0x000000040b0a7825 */ /* 0x008fc800078e0014 */
[----:B------:R-:W-:Y:S01]  /*1760*/  IMAD.WIDE.U32 R12, R13, 0x4, R20 ;  /* 0x000000040d0c7825 */ /* 0x000fe200078e0014 */
[----:B------:R0:W5:Y:S04]  /*1770*/  ATOMG.E.ADD.STRONG.GPU PT, RZ, desc[UR10][R10.64], R15 ;  /* 0x8000000f0aff79a8 */ /* 0x00016800081ef10a */
[----:B------:R0:W5:Y:S04]  /*1780*/  ATOMG.E.ADD.STRONG.GPU PT, RZ, desc[UR10][R12.64], R15 ;  /* 0x8000000f0cff79a8 */ /* 0x00016800081ef10a */
[----:B------:R0:W-:Y:S01]  /*1790*/  ATOMS.POPC.INC.32 RZ, [R6+URZ] ;  /* 0x0000000006ff7f8c */ /* 0x0001e2000d8000ff */
[----:B------:R-:W-:Y:S06]  /*17a0*/  BAR.SYNC.DEFER_BLOCKING 0x0 ;  /* 0x0000000000007b1d */ /* 0x000fec0000010000 */
[----:B------:R-:W-:Y:S05]  /*17b0*/  @P0 BRA `(.L_x_21) ;  /* 0x0000001800640947 */ /* 0x000fea0003800000 */
[----:B------:R-:W-:Y:S01]  /*17c0*/  ISETP.GE.AND P0, PT, R7, 0x2, PT ;  /* 0x000000020700780c */ /* 0x000fe20003f06270 */
[----:B------:R-:W-:-:S12]  /*17d0*/  BSSY.RECONVERGENT B3, `(.L_x_22) ;  /* 0x0000086000037945 */ /* 0x000fd80003800200 */
[----:B------:R-:W-:Y:S05]  /*17e0*/  @!P0 BRA `(.L_x_23) ;  /* 0x0000000800108947 */ /* 0x000fea0003800000 */
[----:B0-----:R-:W-:Y:S01]  /*17f0*/  VIADD R6, R7, 0xfffffffe ;  /* 0xfffffffe07067836 */ /* 0x001fe20000000000 */
[----:B------:R-:W-:Y:S01]  /*1800*/  BSSY.RECONVERGENT B2, `(.L_x_24) ;  /* 0x0000076000027945 */ /* 0x000fe20003800200 */
[----:B------:R-:W-:-:S03]  /*1810*/  IMAD.MOV.U32 R8, RZ, RZ, 0x1 ;  /* 0x00000001ff087424 */ /* 0x000fc600078e00ff */
[----:B------:R-:W-:Y:S02]  /*1820*/  ISETP.GE.U32.AND P0, PT, R6, 0x3, PT ;  /* 0x000000030600780c */ /* 0x000fe40003f06070 */
[----:B------:R-:W-:-:S11]  /*1830*/  LOP3.LUT R6, R4, 0x3, RZ, 0xc0, !PT ;  /* 0x0000000304067812 */ /* 0x000fd600078ec0ff */
[----:B------:R-:W-:Y:S05]  /*1840*/  @!P0 BRA `(.L_x_25) ;  /* 0x0000000400c48947 */ /* 0x000fea0003800000 */
[----:B------:R-:W-:Y:S01]  /*1850*/  LOP3.LUT R11, R4, 0xfffffffc, RZ, 0xc0, !PT ;  /* 0xfffffffc040b7812 */ /* 0x000fe200078ec0ff */
[----:B------:R-:W-:Y:S01]  /*1860*/  ULEA UR6, UR9, UR8, 0x18 ;  /* 0x0000000809067291 */ /* 0x000fe2000f8ec0ff */
[----:B------:R-:W-:Y:S04]  /*1870*/  BSSY.RECONVERGENT B1, `(.L_x_26) ;  /* 0x000006d000017945 */ /* 0x000fe80003800200 */
[----:B------:R-:W-:Y:S01]  /*1880*/  BSSY.RELIABLE B0, `(.L_x_27) ;  /* 0x000005c000007945 */ /* 0x000fe20003800100 */
[----:B------:R-:W-:Y:S01]  /*1890*/  IADD3 R11, PT, PT, -R11, RZ, RZ ;  /* 0x000000ff0b0b7210 */ /* 0x000fe20007ffe1ff */
[----:B------:R-:W-:-:S03]  /*18a0*/  IMAD.MOV.U32 R8, RZ, RZ, RZ ;  /* 0x000000ffff087224 */ /* 0x000fc600078e00ff */
[----:B------:R-:W-:Y:S01]  /*18b0*/  ISETP.GE.AND P0, PT, R11, RZ, PT ;  /* 0x000000ff0b00720c */ /* 0x000fe20003f06270 */
[----:B------:R-:W0:Y:S01]  /*18c0*/  LDS R19, [UR6+0xb0] ;  /* 0x0000b006ff137984 */ /* 0x000e220008000800 */
[----:B------:R-:W-:-:S06]  /*18d0*/  UIADD3 UR6, UPT, UPT, UR5, 0x8, URZ ;  /* 0x0000000805067890 */ /* 0x000fcc000fffe0ff */
[----:B------:R-:W-:-:S05]  /*18e0*/  IMAD.U32 R10, RZ, RZ, UR6 ;  /* 0x00000006ff0a7e24 */ /* 0x000fca000f8e00ff */
[----:B------:R-:W-:Y:S05]  /*18f0*/  @P0 BRA `(.L_x_28) ;  /* 0x0000000400500947 */ /* 0x000fea0003800000 */
[----:B------:R-:W-:Y:S01]  /*1900*/  IMAD.MOV R12, RZ, RZ, -R11 ;  /* 0x000000ffff0c7224 */ /* 0x000fe200078e0a0b */
[----:B------:R-:W-:Y:S01]  /*1910*/  BSSY.RECONVERGENT B4, `(.L_x_29) ;  /* 0x0000032000047945 */ /* 0x000fe20003800200 */
[----:B------:R-:W-:-:S03]  /*1920*/  PLOP3.LUT P0, PT, PT, PT, PT, 0x80, 0x8 ;  /* 0x000000000008781c */ /* 0x000fc60003f0f070 */
[----:B------:R-:W-:-:S13]  /*1930*/  ISETP.GT.AND P1, PT, R12, 0xc, PT ;  /* 0x0000000c0c00780c */ /* 0x000fda0003f24270 */
[----:B------:R-:W-:Y:S05]  /*1940*/  @!P1 BRA `(.L_x_30) ;  /* 0x0000000000b89947 */ /* 0x000fea0003800000 */
[----:B------:R-:W-:-:S13]  /*1950*/  PLOP3.LUT P0, PT, PT, PT, PT, 0x8, 0x80 ;  /* 0x000000000080781c */ /* 0x000fda0003f0e170 */
.L_x_31:
[----:B------:R-:W0:Y:S01]  /*1960*/  LDS R28, [R10+-0x4] ;  /* 0xfffffc000a1c7984 */ /* 0x000e220000000800 */
[----:B------:R-:W-:Y:S02]  /*1970*/  VIADD R11, R11, 0x10 ;  /* 0x000000100b0b7836 */ /* 0x000fe40000000000 */
[----:B------:R-:W-:Y:S01]  /*1980*/  VIADD R8, R8, 0x10 ;  /* 0x0000001008087836 */ /* 0x000fe20000000000 */
[----:B------:R-:W1:Y:S02]  /*1990*/  LDS.64 R14, [R10] ;  /* 0x000000000a0e7984 */ /* 0x000e640000000a00 */
[----:B------:R-:W-:Y:S02]  /*19a0*/  ISETP.GE.AND P1, PT, R11, -0xc, PT ;  /* 0xfffffff40b00780c */ /* 0x000fe40003f26270 */
[----:B------:R-:W2:Y:S04]  /*19b0*/  LDS R29, [R10+0x8] ;  /* 0x000008000a1d7984 */ /* 0x000ea80000000800 */
[----:B------:R-:W3:Y:S04]  /*19c0*/  LDS R26, [R10+0xc] ;  /* 0x00000c000a1a7984 */ /* 0x000ee80000000800 */
[----:B------:R-:W4:Y:S04]  /*19d0*/  LDS.64 R16, [R10+0x10] ;  /* 0x000010000a107984 */ /* 0x000f280000000a00 */
[----:B------:R-:W4:Y:S04]  /*19e0*/  LDS R22, [R10+0x18] ;  /* 0x000018000a167984 */ /* 0x000f280000000800 */
[----:B------:R-:W4:Y:S04]  /*19f0*/  LDS R23, [R10+0x1c] ;  /* 0x00001c000a177984 */ /* 0x000f280000000800 */
[----:B------:R-:W4:Y:S04]  /*1a00*/  LDS.64 R12, [R10+0x20] ;  /* 0x000020000a0c7984 */ /* 0x000f280000000a00 */
[----:B------:R-:W4:Y:S04]  /*1a10*/  LDS R24, [R10+0x28] ;  /* 0x000028000a187984 */ /* 0x000f280000000800 */
[----:B------:R-:W4:Y:S01]  /*1a20*/  LDS R25, [R10+0x2c] ;  /* 0x00002c000a197984 */ /* 0x000f220000000800 */
[----:B0-----:R-:W-:-:S04]  /*1a30*/  IMAD.IADD R28, R28, 0x1, R19 ;  /* 0x000000011c1c7824 */ /* 0x001fc800078e0213 */
[----:B-1----:R-:W-:Y:S01]  /*1a40*/  IMAD.IADD R18, R28, 0x1, R14 ;  /* 0x000000011c127824 */ /* 0x002fe200078e020e */
[----:B------:R-:W-:Y:S04]  /*1a50*/  STS [R10+-0x4], R28 ;  /* 0xfffffc1c0a007388 */ /* 0x000fe80000000800 */
[----:B------:R-:W-:Y:S02]  /*1a60*/  IADD3 R19, PT, PT, R15, R18, RZ ;  /* 0x000000120f137210 */ /* 0x000fe40007ffe0ff */
[----:B------:R-:W0:Y:S03]  /*1a70*/  LDS.64 R14, [R10+0x30] ;  /* 0x000030000a0e7984 */ /* 0x000e260000000a00 */
[----:B--2---:R-:W-:Y:S01]  /*1a80*/  IMAD.IADD R29, R19, 0x1, R29 ;  /* 0x00000001131d7824 */ /* 0x004fe200078e021d */
[----:B------:R-:W-:Y:S03]  /*1a90*/  STS.64 [R10], R18 ;  /* 0x000000120a007388 */ /* 0x000fe60000000a00 */
[----:B---3--:R-:W-:Y:S01]  /*1aa0*/  IMAD.IADD R27, R29, 0x1, R26 ;  /* 0x000000011d1b7824 */ /* 0x008fe200078e021a */
[----:B------:R-:W-:Y:S03]  /*1ab0*/  STS [R10+0x8], R29 ;  /* 0x0000081d0a007388 */ /* 0x000fe60000000800 */
[----:B----4-:R-:W-:Y:S01]  /*1ac0*/  IMAD.IADD R16, R27, 0x1, R16 ;  /* 0x000000011b107824 */ /* 0x010fe200078e0210 */
[----:B------:R-:W1:Y:S03]  /*1ad0*/  LDS R26, [R10+0x38] ;  /* 0x000038000a1a7984 */ /* 0x000e660000000800 */
[----:B------:R-:W-:Y:S01]  /*1ae0*/  IMAD.IADD R17, R17, 0x1, R16 ;  /* 0x0000000111117824 */ /* 0x000fe200078e0210 */
[----:B------:R-:W-:Y:S03]  /*1af0*/  STS [R10+0xc], R27 ;  /* 0x00000c1b0a007388 */ /* 0x000fe60000000800 */
[----:B------:R-:W-:Y:S01]  /*1b00*/  IMAD.IADD R22, R17, 0x1, R22 ;  /* 0x0000000111167824 */ /* 0x000fe200078e0216 */
[----:B------:R-:W-:Y:S04]  /*1b10*/  STS.64 [R10+0x10], R16 ;  /* 0x000010100a007388 */ /* 0x000fe80000000a00 */
[----:B------:R-:W-:Y:S01]  /*1b20*/  IADD3 R23, PT, PT, R22, R23, RZ ;  /* 0x0000001716177210 */ /* 0x000fe20007ffe0ff */
[----:B------:R-:W-:Y:S04]  /*1b30*/  STS [R10+0x18], R22 ;  /* 0x000018160a007388 */ /* 0x000fe80000000800 */
[----:B------:R-:W-:Y:S01]  /*1b40*/  IMAD.IADD R12, R23, 0x1, R12 ;  /* 0x00000001170c7824 */ /* 0x000fe200078e020c */
[----:B------:R-:W-:Y:S03]  /*1b50*/  STS [R10+0x1c], R23 ;  /* 0x00001c170a007388 */ /* 0x000fe60000000800 */
[----:B------:R-:W-:-:S04]  /*1b60*/  IMAD.IADD R13, R13, 0x1, R12 ;  /* 0x000000010d0d7824 */ /* 0x000fc800078e020c */
[----:B------:R-:W-:Y:S01]  /*1b70*/  IMAD.IADD R24, R13, 0x1, R24 ;  /* 0x000000010d187824 */ /* 0x000fe200078e0218 */
[----:B------:R-:W-:Y:S03]  /*1b80*/  STS.64 [R10+0x20], R12 ;  /* 0x0000200c0a007388 */ /* 0x000fe60000000a00 */
[----:B------:R-:W-:Y:S01]  /*1b90*/  IMAD.IADD R25, R24, 0x1, R25 ;  /* 0x0000000118197824 */ /* 0x000fe200078e0219 */
[----:B------:R-:W-:Y:S03]  /*1ba0*/  STS [R10+0x28], R24 ;  /* 0x000028180a007388 */ /* 0x000fe60000000800 */
[----:B0-----:R-:W-:Y:S01]  /*1bb0*/  IMAD.IADD R14, R25, 0x1, R14 ;  /* 0x00000001190e7824 */ /* 0x001fe200078e020e */
[----:B------:R-:W-:Y:S04]  /*1bc0*/  STS [R10+0x2c], R25 ;  /* 0x00002c190a007388 */ /* 0x000fe80000000800 */
[----:B------:R-:W-:-:S05]  /*1bd0*/  IADD3 R15, PT, PT, R15, R14, RZ ;  /* 0x0000000e0f0f7210 */ /* 0x000fca0007ffe0ff */
[----:B-1----:R-:W-:Y:S01]  /*1be0*/  IMAD.IADD R19, R15, 0x1, R26 ;  /* 0x000000010f137824 */ /* 0x002fe200078e021a */
[----:B------:R-:W-:Y:S04]  /*1bf0*/  STS.64 [R10+0x30], R14 ;  /* 0x0000300e0a007388 */ /* 0x000fe80000000a00 */
[----:B------:R0:W-:Y:S02]  /*1c00*/  STS [R10+0x38], R19 ;  /* 0x000038130a007388 */ /* 0x0001e40000000800 */
[----:B0-----:R-:W-:Y:S01]  /*1c10*/  VIADD R10, R10, 0x40 ;  /* 0x000000400a0a7836 */ /* 0x001fe20000000000 */
[----:B------:R-:W-:Y:S06]  /*1c20*/  @!P1 BRA `(.L_x_31) ;  /* 0xfffffffc004c9947 */ /* 0x000fec000383ffff */
.L_x_30:
[----:B------:R-:W-:Y:S05]  /*1c30*/  BSYNC.RECONVERGENT B4 ;  /* 0x0000000000047941 */ /* 0x000fea0003800200 */
.L_x_29:
[----:B------:R-:W-:Y:S01]  /*1c40*/  IMAD.MOV R12, RZ, RZ, -R11 ;  /* 0x000000ffff0c7224 */ /* 0x000fe200078e0a0b */
[----:B------:R-:W-:Y:S04]  /*1c50*/  BSSY.RECONVERGENT B4, `(.L_x_32) ;  /* 0x000001b000047945 */ /* 0x000fe80003800200 */
[----:B------:R-:W-:-:S13]  /*1c60*/  ISETP.GT.AND P1, PT, R12, 0x4, PT ;  /* 0x000000040c00780c */ /* 0x000fda0003f24270 */
[----:B------:R-:W-:Y:S05]  /*1c70*/  @!P1 BRA `(.L_x_33) ;  /* 0x0000000000609947 */ /* 0x000fea0003800000 */
[----:B------:R-:W0:Y:S01]  /*1c80*/  LDS R16, [R10+-0x4] ;  /* 0xfffffc000a107984 */ /* 0x000e220000000800 */
[----:B------:R-:W-:Y:S01]  /*1c90*/  PLOP3.LUT P0, PT, PT, PT, PT, 0x8, 0x80 ;  /* 0x000000000080781c */ /* 0x000fe20003f0e170 */
[----:B------:R-:W-:Y:S02]  /*1ca0*/  VIADD R11, R11, 0x8 ;  /* 0x000000080b0b7836 */ /* 0x000fe40000000000 */
[----:B------:R-:W1:Y:S01]  /*1cb0*/  LDS.64 R14, [R10] ;  /* 0x000000000a0e7984 */ /* 0x000e620000000a00 */
[----:B------:R-:W-:-:S03]  /*1cc0*/  VIADD R8, R8, 0x8 ;  /* 0x0000000808087836 */ /* 0x000fc60000000000 */
[----:B------:R-:W2:Y:S04]  /*1cd0*/  LDS R18, [R10+0x8] ;  /* 0x000008000a127984 */ /* 0x000ea80000000800 */
[----:B------:R-:W3:Y:S04]  /*1ce0*/  LDS R24, [R10+0xc] ;  /* 0x00000c000a187984 */ /* 0x000ee80000000800 */
[----:B------:R-:W4:Y:S04]  /*1cf0*/  LDS.64 R12, [R10+0x10] ;  /* 0x000010000a0c7984 */ /* 0x000f280000000a00 */
[----:B------:R-:W4:Y:S01]  /*1d00*/  LDS R22, [R10+0x18] ;  /* 0x000018000a167984 */ /* 0x000f220000000800 */
[----:B0-----:R-:W-:-:S05]  /*1d10*/  IADD3 R17, PT, PT, R19, R16, RZ ;  /* 0x0000001013117210 */ /* 0x001fca0007ffe0ff */
[----:B-1----:R-:W-:Y:S01]  /*1d20*/  IMAD.IADD R14, R17, 0x1, R14 ;  /* 0x00000001110e7824 */ /* 0x002fe200078e020e */
[----:B------:R-:W-:Y:S03]  /*1d30*/  STS [R10+-0x4], R17 ;  /* 0xfffffc110a007388 */ /* 0x000fe60000000800 */
[----:B------:R-:W-:-:S04]  /*1d40*/  IMAD.IADD R15, R15, 0x1, R14 ;  /* 0x000000010f0f7824 */ /* 0x000fc800078e020e */
[----:B--2---:R-:W-:Y:S01]  /*1d50*/  IMAD.IADD R23, R15, 0x1, R18 ;  /* 0x000000010f177824 */ /* 0x004fe200078e0212 */
[----:B------:R-:W-:Y:S03]  /*1d60*/  STS.64 [R10], R14 ;  /* 0x0000000e0a007388 */ /* 0x000fe60000000a00 */
[----:B---3--:R-:W-:Y:S01]  /*1d70*/  IMAD.IADD R25, R23, 0x1, R24 ;  /* 0x0000000117197824 */ /* 0x008fe200078e0218 */
[----:B------:R-:W-:Y:S03]  /*1d80*/  STS [R10+0x8], R23 ;  /* 0x000008170a007388 */ /* 0x000fe60000000800 */
[----:B----4-:R-:W-:Y:S01]  /*1d90*/  IMAD.IADD R12, R25, 0x1, R12 ;  /* 0x00000001190c7824 */ /* 0x010fe200078e020c */
[----:B------:R-:W-:Y:S04]  /*1da0*/  STS [R10+0xc], R25 ;  /* 0x00000c190a007388 */ /* 0x000fe80000000800 */
[----:B------:R-:W-:-:S05]  /*1db0*/  IADD3 R13, PT, PT, R13, R12, RZ ;  /* 0x0000000c0d0d7210 */ /* 0x000fca0007ffe0ff */
[----:B------:R-:W-:Y:S01]  /*1dc0*/  IMAD.IADD R19, R13, 0x1, R22 ;  /* 0x000000010d137824 */ /* 0x000fe200078e0216 */
[----:B------:R-:W-:Y:S04]  /*1dd0*/  STS.64 [R10+0x10], R12 ;  /* 0x0000100c0a007388 */ /* 0x000fe80000000a00 */
[----:B------:R0:W-:Y:S02]  /*1de0*/  STS [R10+0x18], R19 ;  /* 0x000018130a007388 */ /* 0x0001e40000000800 */
[----:B0-----:R-:W-:-:S07]  /*1df0*/  VIADD R10, R10, 0x20 ;  /* 0x000000200a0a7836 */ /* 0x001fce0000000000 */
.L_x_33:
[----:B------:R-:W-:Y:S05]  /*1e00*/  BSYNC.RECONVERGENT B4 ;  /* 0x0000000000047941 */ /* 0x000fea0003800200 */
.L_x_32:
[----:B------:R-:W-:-:S13]  /*1e10*/  ISETP.NE.OR P0, PT, R11, RZ, P0 ;  /* 0x000000ff0b00720c */ /* 0x000fda0000705670 */
[----:B------:R-:W-:Y:S05]  /*1e20*/  @!P0 BREAK.RELIABLE B0 ;  /* 0x0000000000008942 */ /* 0x000fea0003800100 */
[----:B------:R-:W-:Y:S05]  /*1e30*/  @!P0 BRA `(.L_x_34) ;  /* 0x0000000000408947 */ /* 0x000fea0003800000 */
.L_x_28:
[----:B------:R-:W-:Y:S05]  /*1e40*/  BSYNC.RELIABLE B0 ;  /* 0x0000000000007941 */ /* 0x000fea0003800100 */
.L_x_27:
[----:B------:R-:W0:Y:S01]  /*1e50*/  LDS R14, [R10+-0x4] ;  /* 0xfffffc000a0e7984 */ /* 0x000e220000000800 */
[----:B------:R-:W-:Y:S02]  /*1e60*/  VIADD R11, R11, 0x4 ;  /* 0x000000040b0b7836 */ /* 0x000fe40000000000 */
[----:B------:R-:W-:Y:S01]  /*1e70*/  VIADD R8, R8, 0x4 ;  /* 0x0000000408087836 */ /* 0x000fe20000000000 */
[----:B------:R-:W1:Y:S02]  /*1e80*/  LDS.64 R12, [R10] ;  /* 0x000000000a0c7984 */ /* 0x000e640000000a00 */
[----:B------:R-:W-:Y:S02]  /*1e90*/  ISETP.NE.AND P0, PT, R11, RZ, PT ;  /* 0x000000ff0b00720c */ /* 0x000fe40003f05270 */
[----:B------:R-:W2:Y:S01]  /*1ea0*/  LDS R16, [R10+0x8] ;  /* 0x000008000a107984 */ /* 0x000ea20000000800 */
[----:B0-----:R-:W-:-:S05]  /*1eb0*/  IMAD.IADD R15, R14, 0x1, R19 ;  /* 0x000000010e0f7824 */ /* 0x001fca00078e0213 */
[----:B-1----:R-:W-:Y:S01]  /*1ec0*/  IADD3 R12, PT, PT, R15, R12, RZ ;  /* 0x0000000c0f0c7210 */ /* 0x002fe20007ffe0ff */
[----:B------:R-:W-:Y:S04]  /*1ed0*/  STS [R10+-0x4], R15 ;  /* 0xfffffc0f0a007388 */ /* 0x000fe80000000800 */
[----:B------:R-:W-:-:S04]  /*1ee0*/  IMAD.IADD R13, R13, 0x1, R12 ;  /* 0x000000010d0d7824 */ /* 0x000fc800078e020c */
[----:B--2---:R-:W-:Y:S01]  /*1ef0*/  IMAD.IADD R19, R13, 0x1, R16 ;  /* 0x000000010d137824 */ /* 0x004fe200078e0210 */
[----:B------:R-:W-:Y:S04]  /*1f00*/  STS.64 [R10], R12 ;  /* 0x0000000c0a007388 */ /* 0x000fe80000000a00 */
[----:B------:R0:W-:Y:S02]  /*1f10*/  STS [R10+0x8], R19 ;  /* 0x000008130a007388 */ /* 0x0001e40000000800 */
[----:B0-----:R-:W-:Y:S01]  /*1f20*/  VIADD R10, R10, 0x10 ;  /* 0x000000100a0a7836 */ /* 0x001fe20000000000 */
[----:B------:R-:W-:Y:S06]  /*1f30*/  @P0 BRA `(.L_x_27) ;  /* 0xfffffffc00c40947 */ /* 0x000fec000383ffff */
.L_x_34:
[----:B------:R-:W-:Y:S05]  /*1f40*/  BSYNC.RECONVERGENT B1 ;  /* 0x0000000000017941 */ /* 0x000fea0003800200 */
.L_x_26:
[----:B------:R-:W-:-:S07]  /*1f50*/  IADD3 R8, PT, PT, R8, 0x1, RZ ;  /* 0x0000000108087810 */ /* 0x000fce0007ffe0ff */
.L_x_25:
[----:B------:R-:W-:Y:S05]  /*1f60*/  BSYNC.RECONVERGENT B2 ;  /* 0x0000000000027941 */ /* 0x000fea0003800200 */
.L_x_24:
[----:B------:R-:W-:-:S13]  /*1f70*/  ISETP.NE.AND P0, PT, R6, RZ, PT ;  /* 0x000000ff0600720c */ /* 0x000fda0003f05270 */
[----:B------:R-:W-:Y:S05]  /*1f80*/  @!P0 BRA `(.L_x_23) ;  /* 0x0000000000288947 */ /* 0x000fea0003800000 */
[----:B------:R-:W-:Y:S01]  /*1f90*/  LEA R8, R8, UR5, 0x2 ;  /* 0x0000000508087c11 */ /* 0x000fe2000f8e10ff */
[----:B------:R-:W-:-:S07]  /*1fa0*/  IMAD.MOV R6, RZ, RZ, -R6 ;  /* 0x000000ffff067224 */ /* 0x000fce00078e0a06 */
.L_x_35:
[----:B------:R-:W-:Y:S01]  /*1fb0*/  LDS R10, [R8+-0x4] ;  /* 0xfffffc00080a7984 */ /* 0x000fe20000000800 */
[----:B------:R-:W-:-:S03]  /*1fc0*/  VIADD R6, R6, 0x1 ;  /* 0x0000000106067836 */ /* 0x000fc60000000000 */
[----:B------:R-:W1:Y:S02]  /*1fd0*/  LDS R11, [R8] ;  /* 0x00000000080b7984 */ /* 0x000e640000000800 */
[----:B------:R-:W-:Y:S01]  /*1fe0*/  ISETP.NE.AND P0, PT, R6, RZ, PT ;  /* 0x000000ff0600720c */ /* 0x000fe20003f05270 */
[----:B-1----:R-:W-:-:S05]  /*1ff0*/  IMAD.IADD R11, R10, 0x1, R11 ;  /* 0x000000010a0b7824 */ /* 0x002fca00078e020b */
[----:B------:R1:W-:Y:S02]  /*2000*/  STS [R8], R11 ;  /* 0x0000000b08007388 */ /* 0x0003e40000000800 */
[----:B-1----:R-:W-:-:S05]  /*2010*/  VIADD R8, R8, 0x4 ;  /* 0x0000000408087836 */ /* 0x002fca0000000000 */
[----:B------:R-:W-:Y:S05]  /*2020*/  @P0 BRA `(.L_x_35) ;  /* 0xfffffffc00e00947 */ /* 0x000fea000383ffff */
.L_x_23:
[----:B------:R-:W-:Y:S05]  /*2030*/  BSYNC.RECONVERGENT B3 ;  /* 0x0000000000037941 */ /* 0x000fea0003800200 */
.L_x_22:
[----:B------:R-:W1:Y:S01]  /*2040*/  S2R R18, SR_LANEID ;  /* 0x0000000000127919 */ /* 0x000e620000000000 */
[----:B0-----:R-:W0:Y:S01]  /*2050*/  LDC.64 R10, c[0x0][0x3a0] ;  /* 0x0000e800ff0a7b82 */ /* 0x001e220000000a00 */
[----:B------:R-:W-:Y:S02]  /*2060*/  VOTEU.ANY UR6, UPT, PT ;  /* 0x0000000000067886 */ /* 0x000fe400038e0100 */
[----:B------:R-:W-:Y:S02]  /*2070*/  UFLO.U32 UR7, UR6 ;  /* 0x00000006000772bd */ /* 0x000fe400080e0000 */
[----:B------:R-:W0:Y:S04]  /*2080*/  POPC R13, UR6 ;  /* 0x00000006000d7d09 */ /* 0x000e280008000000 */
[----:B-1----:R-:W-:-:S13]  /*2090*/  ISETP.EQ.U32.AND P0, PT, R18, UR7, PT ;  /* 0x0000000712007c0c */ /* 0x002fda000bf02070 */
[----:B0-----:R0:W5:Y:S01]  /*20a0*/  @P0 ATOMG.E.ADD.STRONG.GPU PT, RZ, desc[UR10][R10.64], R13 ;  /* 0x8000000d0aff09a8 */ /* 0x00116200081ef10a */
[----:B------:R-:W-:Y:S01]  /*20b0*/  BSSY B0, `(.L_x_36) ;  /* 0x0000005000007945 */ /* 0x000fe20003800000 */
.L_x_37:
[----:B------:R-:W-:Y:S05]  /*20c0*/  YIELD ;  /* 0x0000000000007946 */ /* 0x000fea0003800000 */
[----:B------:R-:W2:Y:S02]  /*20d0*/  ATOMG.E.OR.STRONG.GPU PT, R6, desc[UR10][R10.64], RZ ;  /* 0x800000ff0a0679a8 */ /* 0x000ea4000b1ef10a */
[----:B--2---:R-:W-:-:S13]  /*20e0*/  ISETP.NE.AND P0, PT, R6, RZ, PT ;  /* 0x000000ff0600720c */ /* 0x004fda0003f05270 */
[----:B------:R-:W-:Y:S05]  /*20f0*/  @!P0 BRA `(.L_x_37) ;  /* 0xfffffffc00f08947 */ /* 0x000fea000383ffff */
[----:B------:R-:W-:Y:S05]  /*2100*/  BSYNC B0 ;  /* 0x0000000000007941 */ /* 0x000fea0003800000 */
.L_x_36:
[----:B------:R-:W-:-:S13]  /*2110*/  ISETP.NE.AND P0, PT, R2, RZ, PT ;  /* 0x000000ff0200720c */ /* 0x000fda0003f05270 */
[----:B------:R-:W-:Y:S05]  /*2120*/  @!P0 BRA `(.L_x_38) ;  /* 0x0000000400288947 */ /* 0x000fea0003800000 */
[----:B0-----:R-:W0:Y:S01]  /*2130*/  LDC.64 R10, c[0x0][0x398] ;  /* 0x0000e600ff0a7b82 */ /* 0x001e220000000a00 */
[----:B------:R-:W-:Y:S01]  /*2140*/  VIADD R13, R2, 0xffffffff ;  /* 0xffffffff020d7836 */ /* 0x000fe20000000000 */
[----:B------:R-:W-:Y:S03]  /*2150*/  BSSY B0, `(.L_x_39) ;  /* 0x0000006000007945 */ /* 0x000fe60003800000 */
[----:B0-----:R-:W-:-:S07]  /*2160*/  IMAD.WIDE.U32 R12, R13, 0x4, R10 ;  /* 0x000000040d0c7825 */ /* 0x001fce00078e000a */
.L_x_40:
[----:B------:R-:W-:Y:S05]  /*2170*/  YIELD ;  /* 0x0000000000007946 */ /* 0x000fea0003800000 */
[----:B------:R-:W2:Y:S02]  /*2180*/  ATOMG.E.OR.STRONG.GPU PT, R6, desc[UR10][R12.64], RZ ;  /* 0x800000ff0c0679a8 */ /* 0x000ea4000b1ef10a */
[----:B--2---:R-:W-:-:S13]  /*2190*/  ISETP.NE.AND P0, PT, R6, RZ, PT ;  /* 0x000000ff0600720c */ /* 0x004fda0003f05270 */
[----:B------:R-:W-:Y:S05]  /*21a0*/  @!P0 BRA `(.L_x_40) ;  /* 0xfffffffc00f08947 */ /* 0x000fea000383ffff */
[----:B------:R-:W-:Y:S05]  /*21b0*/  BSYNC B0 ;  /* 0x0000000000007941 */ /* 0x000fea0003800000 */
.L_x_39:
[----:B------:R-:W-:Y:S01]  /*21c0*/  ISETP.GE.AND P0, PT, R7, 0x1, PT ;  /* 0x000000010700780c */ /* 0x000fe20003f06270 */
[----:B------:R-:W-:-:S12]  /*21d0*/  BSSY.RECONVERGENT B0, `(.L_x_41) ;  /* 0x0000034000007945 */ /* 0x000fd80003800200 */
[----:B------:R-:W-:Y:S05]  /*21e0*/  @!P0 BRA `(.L_x_42) ;  /* 0x0000000000c88947 */ /* 0x000fea0003800000 */
[C---:B------:R-:W-:Y:S01]  /*21f0*/  ISETP.GE.U32.AND P0, PT, R7.reuse, 0x4, PT ;  /* 0x000000040700780c */ /* 0x040fe20003f06070 */
[----:B------:R-:W-:Y:S01]  /*2200*/  BSSY.RECONVERGENT B1, `(.L_x_43) ;  /* 0x0000023000017945 */ /* 0x000fe20003800200 */
[C---:B------:R-:W-:Y:S01]  /*2210*/  LOP3.LUT R8, R7.reuse, 0x3, RZ, 0xc0, !PT ;  /* 0x0000000307087812 */ /* 0x040fe200078ec0ff */
[----:B------:R-:W-:Y:S02]  /*2220*/  HFMA2 R22, -RZ, RZ, 0, 0 ;  /* 0x00000000ff167431 */ /* 0x000fe400000001ff */
[----:B------:R-:W-:Y:S01]  /*2230*/  IMAD R19, R7, R2, RZ ;  /* 0x0000000207137224 */ /* 0x000fe200078e02ff */
[----:B------:R-:W-:-:S07]  /*2240*/  ISETP.NE.AND P1, PT, R8, RZ, PT ;  /* 0x000000ff0800720c */ /* 0x000fce0003f25270 */
[----:B------:R-:W-:Y:S06]  /*2250*/  @!P0 BRA `(.L_x_44) ;  /* 0x0000000000748947 */ /* 0x000fec0003800000 */
[----:B------:R-:W-:Y:S01]  /*2260*/  LOP3.LUT R22, R7, 0x7ffffffc, RZ, 0xc0, !PT ;  /* 0x7ffffffc07167812 */ /* 0x000fe200078ec0ff */
[----:B------:R-:W-:-:S04]  /*2270*/  VIADD R23, R19, 0x3 ;  /* 0x0000000313177836 */ /* 0x000fc80000000000 */
[----:B------:R-:W-:-:S07]  /*2280*/  IMAD.MOV R24, RZ, RZ, -R22 ;  /* 0x000000ffff187224 */ /* 0x000fce00078e0a16 */
.L_x_45:
[C---:B-1----:R-:W-:Y:S02]  /*2290*/  VIADD R17, R23.reuse, 0xfffffffc ;  /* 0xfffffffc17117836 */ /* 0x042fe40000000000 */
[----:B------:R-:W-:Y:S02]  /*22a0*/  VIADD R7, R23, 0xfffffffd ;  /* 0xfffffffd17077836 */ /* 0x000fe40000000000 */
[----:B------:R-:W-:-:S04]  /*22b0*/  IMAD.WIDE.U32 R16, R17, 0x4, R20 ;  /* 0x0000000411107825 */ /* 0x000fc800078e0014 */
[----:B------:R-:W-:Y:S02]  /*22c0*/  IMAD.WIDE.U32 R6, R7, 0x4, R20 ;  /* 0x0000000407067825 */ /* 0x000fe400078e0014 */
[----:B------:R-:W2:Y:S04]  /*22d0*/  LDG.E R16, desc[UR10][R16.64] ;  /* 0x0000000a10107981 */ /* 0x000ea8000c1e1900 */
[----:B------:R-:W2:Y:S01]  /*22e0*/  LDG.E R15, desc[UR10][R6.64] ;  /* 0x0000000a060f7981 */ /* 0x000ea2000c1e1900 */
[----:B------:R-:W-:-:S04]  /*22f0*/  VIADD R13, R23, 0xfffffffe ;  /* 0xfffffffe170d7836 */ /* 0x000fc80000000000 */
[----:B------:R-:W-:Y:S01]  /*2300*/  IMAD.WIDE.U32 R12, R13, 0x4, R20 ;  /* 0x000000040d0c7825 */ /* 0x000fe200078e0014 */
[----:B--2---:R-:W-:-:S05]  /*2310*/  IADD3 R25, PT, PT, R16, R15, RZ ;  /* 0x0000000f10197210 */ /* 0x004fca0007ffe0ff */
[----:B------:R0:W-:Y:S04]  /*2320*/  STG.E desc[UR10][R6.64], R25 ;  /* 0x0000001906007986 */ /* 0x0001e8000c10190a */
[----:B------:R-:W2:Y:S01]  /*2330*/  LDG.E R14, desc[UR10][R12.64] ;  /* 0x0000000a0c0e7981 */ /* 0x000ea2000c1e1900 */
[----:B------:R-:W-:Y:S02]  /*2340*/  VIADD R15, R23, 0xffffffff ;  /* 0xffffffff170f7836 */ /* 0x000fe40000000000 */
[----:B--2---:R-:W-:Y:S02]  /*2350*/  IMAD.IADD R27, R25, 0x1, R14 ;  /* 0x00000001191b7824 */ /* 0x004fe400078e020e */
[----:B------:R-:W-:-:S03]  /*2360*/  IMAD.WIDE.U32 R14, R15, 0x4, R20 ;  /* 0x000000040f0e7825 */ /* 0x000fc600078e0014 */
[----:B------:R1:W-:Y:S04]  /*2370*/  STG.E desc[UR10][R12.64], R27 ;  /* 0x0000001b0c007986 */ /* 0x0003e8000c10190a */
[----:B------:R-:W2:Y:S02]  /*2380*/  LDG.E R16, desc[UR10][R14.64] ;  /* 0x0000000a0e107981 */ /* 0x000ea4000c1e1900 */
[----:B--2---:R-:W-:Y:S02]  /*2390*/  IMAD.IADD R29, R27, 0x1, R16 ;  /* 0x000000011b1d7824 */ /* 0x004fe400078e0210 */
[----:B------:R-:W-:-:S03]  /*23a0*/  IMAD.WIDE.U32 R16, R23, 0x4, R20 ;  /* 0x0000000417107825 */ /* 0x000fc600078e0014 */
[----:B------:R1:W-:Y:S04]  /*23b0*/  STG.E desc[UR10][R14.64], R29 ;  /* 0x0000001d0e007986 */ /* 0x0003e8000c10190a */
[----:B------:R-:W0:Y:S01]  /*23c0*/  LDG.E R26, desc[UR10][R16.64] ;  /* 0x0000000a101a7981 */ /* 0x000e22000c1e1900 */
[----:B------:R-:W-:Y:S01]  /*23d0*/  VIADD R24, R24, 0x4 ;  /* 0x0000000418187836 */ /* 0x000fe20000000000 */
[----:B------:R-:W-:-:S04]  /*23e0*/  IADD3 R23, PT, PT, R23, 0x4, RZ ;  /* 0x0000000417177810 */ /* 0x000fc80007ffe0ff */
[----:B------:R-:W-:Y:S01]  /*23f0*/  ISETP.NE.AND P0, PT, R24, RZ, PT ;  /* 0x000000ff1800720c */ /* 0x000fe20003f05270 */
[----:B0-----:R-:W-:-:S05]  /*2400*/  IMAD.IADD R7, R29, 0x1, R26 ;  /* 0x000000011d077824 */ /* 0x001fca00078e021a */
[----:B------:R1:W-:Y:S07]  /*2410*/  STG.E desc[UR10][R16.64], R7 ;  /* 0x0000000710007986 */ /* 0x0003ee000c10190a */
[----:B------:R-:W-:Y:S05]  /*2420*/  @P0 BRA `(.L_x_45) ;  /* 0xfffffffc00980947 */ /* 0x000fea000383ffff */
.L_x_44:
[----:B------:R-:W-:Y:S05]  /*2430*/  BSYNC.RECONVERGENT B1 ;  /* 0x0000000000017941 */ /* 0x000fea0003800200 */
.L_x_43:
[----:B------:R-:W-:Y:S05]  /*2440*/  @!P1 BRA `(.L_x_42) ;  /* 0x0000000000309947 */ /* 0x000fea0003800000 */
[----:B------:R-:W-:-:S05]  /*2450*/  IADD3 R19, PT, PT, R22, -0x1, R19 ;  /* 0xffffffff16137810 */ /* 0x000fca0007ffe013 */
[----:B-1----:R-:W-:-:S05]  /*2460*/  IMAD.WIDE.U32 R6, R19, 0x4, R20 ;  /* 0x0000000413067825 */ /* 0x002fca00078e0014 */
[----:B------:R0:W5:Y:S01]  /*2470*/  LDG.E R13, desc[UR10][R6.64] ;  /* 0x0000000a060d7981 */ /* 0x000162000c1e1900 */
[----:B------:R-:W-:-:S07]  /*2480*/  IMAD.MOV R8, RZ, RZ, -R8 ;  /* 0x000000ffff087224 */ /* 0x000fce00078e0a08 */
.L_x_46:
[----:B------:R-:W-:-:S04]  /*2490*/  VIADD R19, R19, 0x1 ;  /* 0x0000000113137836 */ /* 0x000fc80000000000 */
[----:B0-2---:R-:W-:-:S05]  /*24a0*/  IMAD.WIDE.U32 R6, R19, 0x4, R20 ;  /* 0x0000000413067825 */ /* 0x005fca00078e0014 */
[----:B------:R-:W2:Y:S01]  /*24b0*/  LDG.E R12, desc[UR10][R6.64] ;  /* 0x0000000a060c7981 */ /* 0x000ea2000c1e1900 */
[----:B------:R-:W-:-:S05]  /*24c0*/  VIADD R8, R8, 0x1 ;  /* 0x0000000108087836 */ /* 0x000fca0000000000 */
[----:B------:R-:W-:Y:S01]  /*24d0*/  ISETP.NE.AND P0, PT, R8, RZ, PT ;  /* 0x000000ff0800720c */ /* 0x000fe20003f05270 */
[----:B--2--5:R-:W-:-:S05]  /*24e0*/  IMAD.IADD R13, R12, 0x1, R13 ;  /* 0x000000010c0d7824 */ /* 0x024fca00078e020d */
[----:B------:R2:W-:Y:S07]  /*24f0*/  STG.E desc[UR10][R6.64], R13 ;  /* 0x0000000d06007986 */ /* 0x0005ee000c10190a */
[----:B------:R-:W-:Y:S05]  /*2500*/  @P0 BRA `(.L_x_46) ;  /* 0xfffffffc00e00947 */ /* 0x000fea000383ffff */
.L_x_42:
[----:B------:R-:W-:Y:S05]  /*2510*/  BSYNC.RECONVERGENT B0 ;  /* 0x0000000000007941 */ /* 0x000fea0003800200 */
.L_x_41:
[----:B------:R-:W-:Y:S06]  /*2520*/  MEMBAR.SC.GPU ;  /* 0x0000000000007992 */ /* 0x000fec0000002000 */
[----:B------:R-:W-:-:S00]  /*2530*/  ERRBAR ;  /* 0x00000000000079ab */ /* 0x000fc00000000000 */
[----:B------:R-:W-:Y:S06]  /*2540*/  CGAERRBAR ;  /* 0x00000000000075ab */ /* 0x000fec0000000000 */
[----:B------:R-:W-:Y:S01]  /*2550*/  CCTL.IVALL ;  /* 0x00000000ff00798f */ /* 0x000fe20002000000 */
[----:B------:R-:W-:Y:S01]  /*2560*/  VOTEU.ANY UR6, UPT, PT ;  /* 0x0000000000067886 */ /* 0x000fe200038e0100 */
[----:B------:R-:W-:Y:S01]  /*2570*/  IMAD.WIDE.U32 R10, R2, 0x4, R10 ;  /* 0x00000004020a7825 */ /* 0x000fe200078e000a */
[----:B------:R-:W-:Y:S02]  /*2580*/  UFLO.U32 UR7, UR6 ;  /* 0x00000006000772bd */ /* 0x000fe400080e0000 */
[----:B-12---:R-:W0:Y:S04]  /*2590*/  POPC R7, UR6 ;  /* 0x0000000600077d09 */ /* 0x006e280008000000 */
[----:B------:R-:W-:-:S13]  /*25a0*/  ISETP.EQ.U32.AND P0, PT, R18, UR7, PT ;  /* 0x0000000712007c0c */ /* 0x000fda000bf02070 */
[----:B0-----:R0:W5:Y:S01]  /*25b0*/  @P0 ATOMG.E.ADD.STRONG.GPU PT, RZ, desc[UR10][R10.64], R7 ;  /* 0x800000070aff09a8 */ /* 0x00116200081ef10a */
[----:B------:R-:W-:Y:S05]  /*25c0*/  BRA `(.L_x_47) ;  /* 0x0000000800d87947 */ /* 0x000fea0003800000 */
.L_x_38:
[----:B------:R-:W-:Y:S01]  /*25d0*/  ISETP.GE.AND P0, PT, R7, 0x2, PT ;  /* 0x000000020700780c */ /* 0x000fe20003f06270 */
[----:B------:R-:W-:-:S12]  /*25e0*/  BSSY.RECONVERGENT B3, `(.L_x_48) ;  /* 0x00000aa000037945 */ /* 0x000fd80003800200 */
[----:B------:R-:W-:Y:S05]  /*25f0*/  @!P0 BRA `(.L_x_49) ;  /* 0x0000000800a08947 */ /* 0x000fea0003800000 */
[----:B0-----:R-:W0:Y:S01]  /*2600*/  LDC.64 R10, c[0x0][0x390] ;  /* 0x0000e400ff0a7b82 */ /* 0x001e220000000a00 */
[----:B------:R-:W-:Y:S01]  /*2610*/  VIADD R7, R7, 0xfffffffe ;  /* 0xfffffffe07077836 */ /* 0x000fe20000000000 */
[----:B------:R-:W-:Y:S01]  /*2620*/  BSSY.RECONVERGENT B2, `(.L_x_50) ;  /* 0x0000090000027945 */ /* 0x000fe20003800200 */
[----:B------:R-:W-:Y:S02]  /*2630*/  LOP3.LUT R8, R4, 0x3, RZ, 0xc0, !PT ;  /* 0x0000000304087812 */ /* 0x000fe400078ec0ff */
[----:B------:R-:W-:Y:S02]  /*2640*/  MOV R15, 0x1 ;  /* 0x00000001000f7802 */ /* 0x000fe40000000f00 */
[----:B------:R-:W-:-:S13]  /*2650*/  ISETP.GE.U32.AND P0, PT, R7, 0x3, PT ;  /* 0x000000030700780c */ /* 0x000fda0003f06070 */
[----:B------:R-:W-:Y:S05]  /*2660*/  @!P0 BRA `(.L_x_51) ;  /* 0x00000008002c8947 */ /* 0x000fea0003800000 */
[----:B------:R-:W-:Y:S01]  /*2670*/  LOP3.LUT R13, R4, 0xfffffffc, RZ, 0xc0, !PT ;  /* 0xfffffffc040d7812 */ /* 0x000fe200078ec0ff */
[----:B------:R-:W-:Y:S01]  /*2680*/  IMAD.MOV.U32 R6, RZ, RZ, 0x8 ;  /* 0x00000008ff067424 */ /* 0x000fe200078e00ff */
[----:B------:R-:W-:Y:S01]  /*2690*/  BSSY.RECONVERGENT B1, `(.L_x_52) ;  /* 0x0000087000017945 */ /* 0x000fe20003800200 */
[----:B------:R-:W-:-:S03]  /*26a0*/  IMAD.MOV.U32 R7, RZ, RZ, 0x0 ;  /* 0x00000000ff077424 */ /* 0x000fc600078e00ff */
[----:B------:R-:W-:Y:S01]  /*26b0*/  BSSY.RELIABLE B0, `(.L_x_53) ;  /* 0x000006f000007945 */ /* 0x000fe20003800100 */
[----:B------:R-:W-:Y:S02]  /*26c0*/  IMAD.MOV R13, RZ, RZ, -R13 ;  /* 0x000000ffff0d7224 */ /* 0x000fe400078e0a0d */
[----:B0-----:R-:W-:-:S03]  /*26d0*/  IMAD.WIDE.U32 R6, R10, 0x1, R6 ;  /* 0x000000010a067825 */ /* 0x001fc600078e0006 */
[----:B------:R-:W-:Y:S01]  /*26e0*/  ISETP.GE.AND P0, PT, R13, RZ, PT ;  /* 0x000000ff0d00720c */ /* 0x000fe20003f06270 */
[----:B------:R-:W-:Y:S02]  /*26f0*/  IMAD.IADD R7, R7, 0x1, R11 ;  /* 0x0000000107077824 */ /* 0x000fe400078e020b */
[----:B------:R-:W-:-:S10]  /*2700*/  IMAD.MOV.U32 R12, RZ, RZ, RZ ;  /* 0x000000ffff0c7224 */ /* 0x000fd400078e00ff */
[----:B------:R-:W-:Y:S05]  /*2710*/  @P0 BRA `(.L_x_54) ;  /* 0x0000000400a00947 */ /* 0x000fea0003800000 */
[----:B------:R-:W-:Y:S01]  /*2720*/  IADD3 R14, PT, PT, -R13, RZ, RZ ;  /* 0x000000ff0d0e7210 */ /* 0x000fe20007ffe1ff */
[----:B------:R-:W-:Y:S01]  /*2730*/  BSSY.RECONVERGENT B4, `(.L_x_55) ;  /* 0x000003e000047945 */ /* 0x000fe20003800200 */
[----:B------:R-:W-:Y:S02]  /*2740*/  PLOP3.LUT P0, PT, PT, PT, PT, 0x80, 0x8 ;  /* 0x000000000008781c */ /* 0x000fe40003f0f070 */
[----:B------:R-:W-:-:S13]  /*2750*/  ISETP.GT.AND P1, PT, R14, 0xc, PT ;  /* 0x0000000c0e00780c */ /* 0x000fda0003f24270 */
[----:B------:R-:W-:Y:S05]  /*2760*/  @!P1 BRA `(.L_x_56) ;  /* 0x0000000000e89947 */ /* 0x000fea0003800000 */
[----:B------:R-:W-:-:S13]  /*2770*/  PLOP3.LUT P0, PT, PT, PT, PT, 0x8, 0x80 ;  /* 0x000000000080781c */ /* 0x000fda0003f0e170 */
.L_x_57:
[----:B------:R-:W2:Y:S04]  /*2780*/  LDG.E R14, desc[UR10][R6.64+-0x8] ;  /* 0xfffff80a060e7981 */ /* 0x000ea8000c1e1900 */
[----:B------:R-:W2:Y:S04]  /*2790*/  LDG.E R15, desc[UR10][R6.64+-0x4] ;  /* 0xfffffc0a060f7981 */ /* 0x000ea8000c1e1900 */
[----:B------:R-:W3:Y:S04]  /*27a0*/  LDG.E R16, desc[UR10][R6.64] ;  /* 0x0000000a06107981 */ /* 0x000ee8000c1e1900 */
[----:B------:R-:W4:Y:S04]  /*27b0*/  LDG.E R24, desc[UR10][R6.64+0x4] ;  /* 0x0000040a06187981 */ /* 0x000f28000c1e1900 */
[----:B------:R-:W4:Y:S04]  /*27c0*/  LDG.E R17, desc[UR10][R6.64+0x8] ;  /* 0x0000080a06117981 */ /* 0x000f28000c1e1900 */
[----:B------:R-:W4:Y:S04]  /*27d0*/  LDG.E R22, desc[UR10][R6.64+0xc] ;  /* 0x00000c0a06167981 */ /* 0x000f28000c1e1900 */
[----:B------:R-:W4:Y:S04]  /*27e0*/  LDG.E R23, desc[UR10][R6.64+0x10] ;  /* 0x0000100a06177981 */ /* 0x000f28000c1e1900 */
[----:B------:R-:W4:Y:S04]  /*27f0*/  LDG.E R25, desc[UR10][R6.64+0x14] ;  /* 0x0000140a06197981 */ /* 0x000f28000c1e1900 */
[----:B------:R-:W4:Y:S01]  /*2800*/  LDG.E R19, desc[UR10][R6.64+0x18] ;  /* 0x0000180a06137981 */ /* 0x000f22000c1e1900 */
[----:B--2---:R-:W-:-:S03]  /*2810*/  IMAD.IADD R27, R14, 0x1, R15 ;  /* 0x000000010e1b7824 */ /* 0x004fc600078e020f */
[----:B------:R-:W2:Y:S01]  /*2820*/  LDG.E R14, desc[UR10][R6.64+0x1c] ;  /* 0x00001c0a060e7981 */ /* 0x000ea2000c1e1900 */
[----:B---3--:R-:W-:-:S03]  /*2830*/  IMAD.IADD R29, R27, 0x1, R16 ;  /* 0x000000011b1d7824 */ /* 0x008fc600078e0210 */
[----:B------:R-:W3:Y:S01]  /*2840*/  LDG.E R15, desc[UR10][R6.64+0x20] ;  /* 0x0000200a060f7981 */ /* 0x000ee2000c1e1900 */
[----:B----4-:R-:W-:-:S03]  /*2850*/  IMAD.IADD R26, R29, 0x1, R24 ;  /* 0x000000011d1a7824 */ /* 0x010fc600078e0218 */
[----:B------:R-:W4:Y:S01]  /*2860*/  LDG.E R16, desc[UR10][R6.64+0x24] ;  /* 0x0000240a06107981 */ /* 0x000f22000c1e1900 */
[----:B------:R-:W-:-:S03]  /*2870*/  IMAD.IADD R28, R26, 0x1, R17 ;  /* 0x000000011a1c7824 */ /* 0x000fc600078e0211 */
[----:B------:R-:W4:Y:S01]  /*2880*/  LDG.E R17, desc[UR10][R6.64+0x28] ;  /* 0x0000280a06117981 */ /* 0x000f22000c1e1900 */
[----:B------:R-:W-:-:S03]  /*2890*/  IMAD.IADD R24, R22, 0x1, R28 ;  /* 0x0000000116187824 */ /* 0x000fc600078e021c */
[----:B------:R-:W4:Y:S04]  /*28a0*/  LDG.E R22, desc[UR10][R6.64+0x2c] ;  /* 0x00002c0a06167981 */ /* 0x000f28000c1e1900 */
[----:B------:R0:W-:Y:S04]  /*28b0*/  STG.E desc[UR10][R6.64+-0x4], R27 ;  /* 0xfffffc1b06007986 */ /* 0x0001e8000c10190a */
[----:B------:R1:W-:Y:S01]  /*28c0*/  STG.E desc[UR10][R6.64+0xc], R24 ;  /* 0x00000c1806007986 */ /* 0x0003e2000c10190a */
[----:B0-----:R-:W-:-:S03]  /*28d0*/  IADD3 R27, PT, PT, R24, R23, RZ ;  /* 0x00000017181b7210 */ /* 0x001fc60007ffe0ff */
[----:B------:R-:W4:Y:S04]  /*28e0*/  LDG.E R23, desc[UR10][R6.64+0x34] ;  /* 0x0000340a06177981 */ /* 0x000f28000c1e1900 */
[----:B-1----:R-:W4:Y:S04]  /*28f0*/  LDG.E R24, desc[UR10][R6.64+0x30] ;  /* 0x0000300a06187981 */ /* 0x002f28000c1e1900 */
[----:B------:R0:W-:Y:S04]  /*2900*/  STG.E desc[UR10][R6.64+0x4], R26 ;  /* 0x0000041a06007986 */ /* 0x0001e8000c10190a */
[----:B0-----:R-:W4:Y:S01]  /*2910*/  LDG.E R26, desc[UR10][R6.64+0x38] ;  /* 0x0000380a061a7981 */ /* 0x001f22000c1e1900 */
[----:B------:R-:W-:-:S04]  /*2920*/  IMAD.IADD R25, R27, 0x1, R25 ;  /* 0x000000011b197824 */ /* 0x000fc800078e0219 */
[----:B------:R-:W-:Y:S01]  /*2930*/  IMAD.IADD R19, R25, 0x1, R19 ;  /* 0x0000000119137824 */ /* 0x000fe200078e0213 */
[----:B------:R0:W-:Y:S01]  /*2940*/  STG.E desc[UR10][R6.64], R29 ;  /* 0x0000001d06007986 */ /* 0x0001e2000c10190a */
[----:B------:R-:W-:-:S05]  /*2950*/  VIADD R13, R13, 0x10 ;  /* 0x000000100d0d7836 */ /* 0x000fca0000000000 */
[----:B------:R-:W-:Y:S01]  /*2960*/  ISETP.GE.AND P1, PT, R13, -0xc, PT ;  /* 0xfffffff40d00780c */ /* 0x000fe20003f26270 */
[----:B------:R1:W-:Y:S04]  /*2970*/  STG.E desc[UR10][R6.64+0x18], R19 ;  /* 0x0000181306007986 */ /* 0x0003e8000c10190a */
[----:B------:R-:W-:Y:S01]  /*2980*/  STG.E desc[UR10][R6.64+0x10], R27 ;  /* 0x0000101b06007986 */ /* 0x000fe2000c10190a */
[----:B------:R-:W-:-:S03]  /*2990*/  VIADD R12, R12, 0x10 ;  /* 0x000000100c0c7836 */ /* 0x000fc60000000000 */
[----:B------:R-:W-:Y:S04]  /*29a0*/  STG.E desc[UR10][R6.64+0x8], R28 ;  /* 0x0000081c06007986 */ /* 0x000fe8000c10190a */
[----:B------:R-:W-:Y:S01]  /*29b0*/  STG.E desc[UR10][R6.64+0x14], R25 ;  /* 0x0000141906007986 */ /* 0x000fe2000c10190a */
[----:B--2---:R-:W-:-:S04]  /*29c0*/  IMAD.IADD R14, R14, 0x1, R19 ;  /* 0x000000010e0e7824 */ /* 0x004fc800078e0213 */
[----:B---3--:R-:W-:-:S04]  /*29d0*/  IMAD.IADD R15, R14, 0x1, R15 ;  /* 0x000000010e0f7824 */ /* 0x008fc800078e020f */
[----:B----4-:R-:W-:-:S05]  /*29e0*/  IMAD.IADD R16, R15, 0x1, R16 ;  /* 0x000000010f107824 */ /* 0x010fca00078e0210 */
[----:B------:R-:W-:-:S05]  /*29f0*/  IADD3 R17, PT, PT, R16, R17, RZ ;  /* 0x0000001110117210 */ /* 0x000fca0007ffe0ff */
[----:B0-----:R-:W-:Y:S01]  /*2a00*/  IMAD.IADD R29, R22, 0x1, R17 ;  /* 0x00000001161d7824 */ /* 0x001fe200078e0211 */
[----:B-1----:R-:W-:Y:S01]  /*2a10*/  IADD3 R19, P2, PT, R6, 0x40, RZ ;  /* 0x0000004006137810 */ /* 0x002fe20007f5e0ff */
[----:B------:R0:W-:Y:S04]  /*2a20*/  STG.E desc[UR10][R6.64+0x1c], R14 ;  /* 0x00001c0e06007986 */ /* 0x0001e8000c10190a */
[----:B------:R-:W-:Y:S01]  /*2a30*/  STG.E desc[UR10][R6.64+0x20], R15 ;  /* 0x0000200f06007986 */ /* 0x000fe2000c10190a */
[----:B------:R-:W-:-:S04]  /*2a40*/  IMAD.IADD R24, R29, 0x1, R24 ;  /* 0x000000011d187824 */ /* 0x000fc800078e0218 */
[----:B------:R-:W-:Y:S01]  /*2a50*/  IMAD.IADD R23, R24, 0x1, R23 ;  /* 0x0000000118177824 */ /* 0x000fe200078e0217 */
[----:B0-----:R-:W-:Y:S01]  /*2a60*/  IADD3.X R14, PT, PT, RZ, R7, RZ, P2, !PT ;  /* 0x00000007ff0e7210 */ /* 0x001fe200017fe4ff */
[----:B------:R-:W-:Y:S04]  /*2a70*/  STG.E desc[UR10][R6.64+0x24], R16 ;  /* 0x0000241006007986 */ /* 0x000fe8000c10190a */
[----:B------:R-:W-:Y:S01]  /*2a80*/  STG.E desc[UR10][R6.64+0x28], R17 ;  /* 0x0000281106007986 */ /* 0x000fe2000c10190a */
[----:B------:R-:W-:-:S03]  /*2a90*/  IMAD.IADD R27, R23, 0x1, R26 ;  /* 0x00000001171b7824 */ /* 0x000fc600078e021a */
[----:B------:R-:W-:Y:S04]  /*2aa0*/  STG.E desc[UR10][R6.64+0x2c], R29 ;  /* 0x00002c1d06007986 */ /* 0x000fe8000c10190a */
[----:B------:R-:W-:Y:S04]  /*2ab0*/  STG.E desc[UR10][R6.64+0x30], R24 ;  /* 0x0000301806007986 */ /* 0x000fe8000c10190a */
[----:B------:R-:W-:Y:S04]  /*2ac0*/  STG.E desc[UR10][R6.64+0x34], R23 ;  /* 0x0000341706007986 */ /* 0x000fe8000c10190a */
[----:B------:R0:W-:Y:S02]  /*2ad0*/  STG.E desc[UR10][R6.64+0x38], R27 ;  /* 0x0000381b06007986 */ /* 0x0001e4000c10190a */
[----:B0-----:R-:W-:-:S02]  /*2ae0*/  IMAD.MOV.U32 R6, RZ, RZ, R19 ;  /* 0x000000ffff067224 */ /* 0x001fc400078e0013 */
[----:B------:R-:W-:Y:S01]  /*2af0*/  IMAD.MOV.U32 R7, RZ, RZ, R14 ;  /* 0x000000ffff077224 */ /* 0x000fe200078e000e */
[----:B------:R-:W-:Y:S06]  /*2b00*/  @!P1 BRA `(.L_x_57) ;  /* 0xfffffffc001c9947 */ /* 0x000fec000383ffff */
.L_x_56:
[----:B------:R-:W-:Y:S05]  /*2b10*/  BSYNC.RECONVERGENT B4 ;  /* 0x0000000000047941 */ /* 0x000fea0003800200 */
.L_x_55:
[----:B------:R-:W-:Y:S01]  /*2b20*/  IMAD.MOV R14, RZ, RZ, -R13 ;  /* 0x000000ffff0e7224 */ /* 0x000fe200078e0a0d */
[----:B------:R-:W-:Y:S04]  /*2b30*/  BSSY.RECONVERGENT B4, `(.L_x_58) ;  /* 0x0000023000047945 */ /* 0x000fe80003800200 */
[----:B------:R-:W-:-:S13]  /*2b40*/  ISETP.GT.AND P1, PT, R14, 0x4, PT ;  /* 0x000000040e00780c */ /* 0x000fda0003f24270 */
[----:B------:R-:W-:Y:S05]  /*2b50*/  @!P1 BRA `(.L_x_59) ;  /* 0x0000000000809947 */ /* 0x000fea0003800000 */
        /* <DEDUP_REMOVED lines=9> */
[----:B------:R-:W-:Y:S01]  /*2bf0*/  PLOP3.LUT P0, PT, PT, PT, PT, 0x8, 0x80 ;  /* 0x000000000080781c */ /* 0x000fe20003f0e170 */
[----:B------:R-:W-:-:S02]  /*2c00*/  VIADD R13, R13, 0x8 ;  /* 0x000000080d0d7836 */ /* 0x000fc40000000000 */
[----:B------:R-:W-:Y:S02]  /*2c10*/  VIADD R12, R12, 0x8 ;  /* 0x000000080c0c7836 */ /* 0x000fe40000000000 */
[----:B--2---:R-:W-:-:S05]  /*2c20*/  IMAD.IADD R17, R17, 0x1, R22 ;  /* 0x0000000111117824 */ /* 0x004fca00078e0216 */
[----:B---3--:R-:W-:Y:S01]  /*2c30*/  IADD3 R19, PT, PT, R17, R24, RZ ;  /* 0x0000001811137210 */ /* 0x008fe20007ffe0ff */
[----:B------:R0:W-:Y:S04]  /*2c40*/  STG.E desc[UR10][R6.64+-0x4], R17 ;  /* 0xfffffc1106007986 */ /* 0x0001e8000c10190a */
[----:B----4-:R-:W-:Y:S01]  /*2c50*/  IMAD.IADD R23, R19, 0x1, R26 ;  /* 0x0000000113177824 */ /* 0x010fe200078e021a */
[----:B------:R-:W-:Y:S03]  /*2c60*/  STG.E desc[UR10][R6.64], R19 ;  /* 0x0000001306007986 */ /* 0x000fe6000c10190a */
[----:B------:R-:W-:Y:S01]  /*2c70*/  IMAD.IADD R25, R23, 0x1, R28 ;  /* 0x0000000117197824 */ /* 0x000fe200078e021c */
[----:B------:R-:W-:Y:S03]  /*2c80*/  STG.E desc[UR10][R6.64+0x4], R23 ;  /* 0x0000041706007986 */ /* 0x000fe6000c10190a */
[----:B------:R-:W-:Y:S01]  /*2c90*/  IMAD.IADD R27, R27, 0x1, R25 ;  /* 0x000000011b1b7824 */ /* 0x000fe200078e0219 */
[----:B------:R-:W-:Y:S03]  /*2ca0*/  STG.E desc[UR10][R6.64+0x8], R25 ;  /* 0x0000081906007986 */ /* 0x000fe6000c10190a */
[----:B------:R-:W-:Y:S01]  /*2cb0*/  IMAD.IADD R29, R27, 0x1, R16 ;  /* 0x000000011b1d7824 */ /* 0x000fe200078e0210 */
[----:B------:R-:W-:Y:S01]  /*2cc0*/  IADD3 R16, P1, PT, R6, 0x20, RZ ;  /* 0x0000002006107810 */ /* 0x000fe20007f3e0ff */
[----:B------:R-:W-:Y:S02]  /*2cd0*/  STG.E desc[UR10][R6.64+0xc], R27 ;  /* 0x00000c1b06007986 */ /* 0x000fe4000c10190a */
[----:B------:R-:W-:-:S02]  /*2ce0*/  IMAD.IADD R14, R29, 0x1, R14 ;  /* 0x000000011d0e7824 */ /* 0x000fc400078e020e */
[----:B0-----:R-:W-:Y:S01]  /*2cf0*/  IMAD.X R17, RZ, RZ, R7, P1 ;  /* 0x000000ffff117224 */ /* 0x001fe200008e0607 */
[----:B------:R-:W-:Y:S02]  /*2d00*/  STG.E desc[UR10][R6.64+0x10], R29 ;  /* 0x0000101d06007986 */ /* 0x000fe4000c10190a */
[----:B------:R-:W-:Y:S02]  /*2d10*/  IADD3 R15, PT, PT, R14, R15, RZ ;  /* 0x0000000f0e0f7210 */ /* 0x000fe40007ffe0ff */
[----:B------:R-:W-:Y:S04]  /*2d20*/  STG.E desc[UR10][R6.64+0x14], R14 ;  /* 0x0000140e06007986 */ /* 0x000fe8000c10190a */
[----:B------:R0:W-:Y:S02]  /*2d30*/  STG.E desc[UR10][R6.64+0x18], R15 ;  /* 0x0000180f06007986 */ /* 0x0001e4000c10190a */
[----:B0-----:R-:W-:-:S02]  /*2d40*/  IMAD.MOV.U32 R6, RZ, RZ, R16 ;  /* 0x000000ffff067224 */ /* 0x001fc400078e0010 */
[----:B------:R-:W-:-:S07]  /*2d50*/  IMAD.MOV.U32 R7, RZ, RZ, R17 ;  /* 0x000000ffff077224 */ /* 0x000fce00078e0011 */
.L_x_59:
[----:B------:R-:W-:Y:S05]  /*2d60*/  BSYNC.RECONVERGENT B4 ;  /* 0x0000000000047941 */ /* 0x000fea0003800200 */
.L_x_58:
[----:B------:R-:W-:-:S13]  /*2d70*/  ISETP.NE.OR P0, PT, R13, RZ, P0 ;  /* 0x000000ff0d00720c */ /* 0x000fda0000705670 */
[----:B------:R-:W-:Y:S05]  /*2d80*/  @!P0 BREAK.RELIABLE B0 ;  /* 0x0000000000008942 */ /* 0x000fea0003800100 */
[----:B------:R-:W-:Y:S05]  /*2d90*/  @!P0 BRA `(.L_x_60) ;  /* 0x0000000000588947 */ /* 0x000fea0003800000 */
.L_x_54:
[----:B------:R-:W-:Y:S05]  /*2da0*/  BSYNC.RELIABLE B0 ;  /* 0x0000000000007941 */ /* 0x000fea0003800100 */
.L_x_53:
[----:B------:R-:W2:Y:S04]  /*2db0*/  LDG.E R14, desc[UR10][R6.64+-0x8] ;  /* 0xfffff80a060e7981 */ /* 0x000ea8000c1e1900 */
[----:B------:R-:W2:Y:S04]  /*2dc0*/  LDG.E R15, desc[UR10][R6.64+-0x4] ;  /* 0xfffffc0a060f7981 */ /* 0x000ea8000c1e1900 */
[----:B------:R-:W3:Y:S04]  /*2dd0*/  LDG.E R16, desc[UR10][R6.64] ;  /* 0x0000000a06107981 */ /* 0x000ee8000c1e1900 */
[----:B------:R-:W4:Y:S04]  /*2de0*/  LDG.E R22, desc[UR10][R6.64+0x4] ;  /* 0x0000040a06167981 */ /* 0x000f28000c1e1900 */
[----:B------:R-:W4:Y:S01]  /*2df0*/  LDG.E R24, desc[UR10][R6.64+0x8] ;  /* 0x0000080a06187981 */ /* 0x000f22000c1e1900 */
[----:B------:R-:W-:Y:S01]  /*2e00*/  VIADD R13, R13, 0x4 ;  /* 0x000000040d0d7836 */ /* 0x000fe20000000000 */
[----:B------:R-:W-:-:S04]  /*2e10*/  IADD3 R12, PT, PT, R12, 0x4, RZ ;  /* 0x000000040c0c7810 */ /* 0x000fc80007ffe0ff */
[----:B------:R-:W-:Y:S02]  /*2e20*/  ISETP.NE.AND P0, PT, R13, RZ, PT ;  /* 0x000000ff0d00720c */ /* 0x000fe40003f05270 */
[----:B--2---:R-:W-:Y:S02]  /*2e30*/  IADD3 R15, PT, PT, R14, R15, RZ ;  /* 0x0000000f0e0f7210 */ /* 0x004fe40007ffe0ff */
[----:B------:R-:W-:-:S03]  /*2e40*/  IADD3 R14, P1, PT, R6, 0x10, RZ ;  /* 0x00000010060e7810 */ /* 0x000fc60007f3e0ff */
[----:B---3--:R-:W-:Y:S01]  /*2e50*/  IMAD.IADD R17, R15, 0x1, R16 ;  /* 0x000000010f117824 */ /* 0x008fe200078e0210 */
[----:B------:R-:W-:Y:S01]  /*2e60*/  STG.E desc[UR10][R6.64+-0x4], R15 ;  /* 0xfffffc0f06007986 */ /* 0x000fe2000c10190a */
[----:B------:R-:W-:Y:S02]  /*2e70*/  IMAD.X R25, RZ, RZ, R7, P1 ;  /* 0x000000ffff197224 */ /* 0x000fe400008e0607 */
[----:B----4-:R-:W-:Y:S01]  /*2e80*/  IMAD.IADD R19, R17, 0x1, R22 ;  /* 0x0000000111137824 */ /* 0x010fe200078e0216 */
[----:B------:R-:W-:Y:S03]  /*2e90*/  STG.E desc[UR10][R6.64], R17 ;  /* 0x0000001106007986 */ /* 0x000fe6000c10190a */
[----:B------:R-:W-:Y:S01]  /*2ea0*/  IMAD.IADD R23, R19, 0x1, R24 ;  /* 0x0000000113177824 */ /* 0x000fe200078e0218 */
[----:B------:R-:W-:Y:S04]  /*2eb0*/  STG.E desc[UR10][R6.64+0x4], R19 ;  /* 0x0000041306007986 */ /* 0x000fe8000c10190a */
[----:B------:R0:W-:Y:S02]  /*2ec0*/  STG.E desc[UR10][R6.64+0x8], R23 ;  /* 0x0000081706007986 */ /* 0x0001e4000c10190a */
[----:B0-----:R-:W-:-:S02]  /*2ed0*/  IMAD.MOV.U32 R6, RZ, RZ, R14 ;  /* 0x000000ffff067224 */ /* 0x001fc400078e000e */
[----:B------:R-:W-:Y:S01]  /*2ee0*/  IMAD.MOV.U32 R7, RZ, RZ, R25 ;  /* 0x000000ffff077224 */ /* 0x000fe200078e0019 */
[----:B------:R-:W-:Y:S06]  /*2ef0*/  @P0 BRA `(.L_x_53) ;  /* 0xfffffffc00ac0947 */ /* 0x000fec000383ffff */
.L_x_60:
[----:B------:R-:W-:Y:S05]  /*2f00*/  BSYNC.RECONVERGENT B1 ;  /* 0x0000000000017941 */ /* 0x000fea0003800200 */
.L_x_52:
[----:B------:R-:W-:-:S07]  /*2f10*/  VIADD R15, R12, 0x1 ;  /* 0x000000010c0f7836 */ /* 0x000fce0000000000 */
.L_x_51:
[----:B------:R-:W-:Y:S05]  /*2f20*/  BSYNC.RECONVERGENT B2 ;  /* 0x0000000000027941 */ /* 0x000fea0003800200 */
.L_x_50:
[----:B------:R-:W-:-:S13]  /*2f30*/  ISETP.NE.AND P0, PT, R8, RZ, PT ;  /* 0x000000ff0800720c */ /* 0x000fda0003f05270 */
[----:B------:R-:W-:Y:S05]  /*2f40*/  @!P0 BRA `(.L_x_49) ;  /* 0x00000000004c8947 */ /* 0x000fea0003800000 */
[----:B------:R-:W-:Y:S01]  /*2f50*/  IMAD.WIDE.U32 R6, R15, 0x4, R20 ;  /* 0x000000040f067825 */ /* 0x000fe200078e0014 */
[----:B0-----:R-:W-:Y:S02]  /*2f60*/  IADD3 R10, P0, PT, R10, -0x4, RZ ;  /* 0xfffffffc0a0a7810 */ /* 0x001fe40007f1e0ff */
[----:B------:R-:W-:Y:S01]  /*2f70*/  IADD3 R8, PT, PT, -R8, RZ, RZ ;  /* 0x000000ff08087210 */ /* 0x000fe20007ffe1ff */
[----:B------:R-:W-:Y:S01]  /*2f80*/  IMAD.MOV.U32 R14, RZ, RZ, R6 ;  /* 0x000000ffff0e7224 */ /* 0x000fe200078e0006 */
[----:B------:R-:W-:Y:S01]  /*2f90*/  IADD3.X R11, PT, PT, R11, -0x1, RZ, P0, !PT ;  /* 0xffffffff0b0b7810 */ /* 0x000fe200007fe4ff */
[----:B------:R-:W-:-:S08]  /*2fa0*/  IMAD.MOV.U32 R19, RZ, RZ, R7 ;  /* 0x000000ffff137224 */ /* 0x000fd000078e0007 */
.L_x_61:
[----:B------:R-:W-:-:S04]  /*2fb0*/  IMAD.WIDE R12, R15, 0x4, R10 ;  /* 0x000000040f0c7825 */ /* 0x000fc800078e020a */
[----:B-1----:R-:W-:Y:S02]  /*2fc0*/  IMAD.MOV.U32 R6, RZ, RZ, R14 ;  /* 0x000000ffff067224 */ /* 0x002fe400078e000e */
[----:B------:R-:W-:Y:S01]  /*2fd0*/  IMAD.MOV.U32 R7, RZ, RZ, R19 ;  /* 0x000000ffff077224 */ /* 0x000fe200078e0013 */
[----:B------:R-:W2:Y:S04]  /*2fe0*/  LDG.E R12, desc[UR10][R12.64] ;  /* 0x0000000a0c0c7981 */ /* 0x000ea8000c1e1900 */
[----:B------:R-:W2:Y:S01]  /*2ff0*/  LDG.E R17, desc[UR10][R6.64] ;  /* 0x0000000a06117981 */ /* 0x000ea2000c1e1900 */
[----:B------:R-:W-:-:S05]  /*3000*/  VIADD R8, R8, 0x1 ;  /* 0x0000000108087836 */ /* 0x000fca0000000000 */
[----:B------:R-:W-:Y:S02]  /*3010*/  ISETP.NE.AND P0, PT, R8, RZ, PT ;  /* 0x000000ff0800720c */ /* 0x000fe40003f05270 */
[----:B------:R-:W-:Y:S02]  /*3020*/  IADD3 R14, P1, PT, R6, 0x4, RZ ;  /* 0x00000004060e7810 */ /* 0x000fe40007f3e0ff */
[----:B------:R-:W-:-:S03]  /*3030*/  IADD3 R15, PT, PT, R15, 0x1, RZ ;  /* 0x000000010f0f7810 */ /* 0x000fc60007ffe0ff */
[----:B------:R-:W-:Y:S02]  /*3040*/  IMAD.X R19, RZ, RZ, R7, P1 ;  /* 0x000000ffff137224 */ /* 0x000fe400008e0607 */
[----:B--2---:R-:W-:-:S05]  /*3050*/  IMAD.IADD R17, R12, 0x1, R17 ;  /* 0x000000010c117824 */ /* 0x004fca00078e0211 */
[----:B------:R1:W-:Y:S01]  /*3060*/  STG.E desc[UR10][R6.64], R17 ;  /* 0x0000001106007986 */ /* 0x0003e2000c10190a */
[----:B------:R-:W-:Y:S05]  /*3070*/  @P0 BRA `(.L_x_61) ;  /* 0xfffffffc00cc0947 */ /* 0x000fea000383ffff */
.L_x_49:
[----:B------:R-:W-:Y:S05]  /*3080*/  BSYNC.RECONVERGENT B3 ;  /* 0x0000000000037941 */ /* 0x000fea0003800200 */
.L_x_48:
[----:B-1----:R-:W1:Y:S01]  /*3090*/  LDC.64 R6, c[0x0][0x398] ;  /* 0x0000e600ff067b82 */ /* 0x002e620000000a00 */
[----:B------:R-:W-:Y:S06]  /*30a0*/  MEMBAR.SC.GPU ;  /* 0x0000000000007992 */ /* 0x000fec0000002000 */
[----:B------:R-:W-:-:S00]  /*30b0*/  ERRBAR ;  /* 0x00000000000079ab */ /* 0x000fc00000000000 */
[----:B------:R-:W-:Y:S06]  /*30c0*/  CGAERRBAR ;  /* 0x00000000000075ab */ /* 0x000fec0000000000 */
[----:B------:R-:W-:Y:S01]  /*30d0*/  CCTL.IVALL ;  /* 0x00000000ff00798f */ /* 0x000fe20002000000 */
[----:B------:R-:W-:Y:S02]  /*30e0*/  VOTEU.ANY UR6, UPT, PT ;  /* 0x0000000000067886 */ /* 0x000fe400038e0100 */
[----:B------:R-:W-:Y:S02]  /*30f0*/  UFLO.U32 UR7, UR6 ;  /* 0x00000006000772bd */ /* 0x000fe400080e0000 */
[----:B0-----:R-:W1:Y:S04]  /*3100*/  POPC R11, UR6 ;  /* 0x00000006000b7d09 */ /* 0x001e680008000000 */
[----:B------:R-:W-:-:S13]  /*3110*/  ISETP.EQ.U32.AND P0, PT, R18, UR7, PT ;  /* 0x0000000712007c0c */ /* 0x000fda000bf02070 */
[----:B-1----:R1:W5:Y:S02]  /*3120*/  @P0 ATOMG.E.ADD.STRONG.GPU PT, RZ, desc[UR10][R6.64], R11 ;  /* 0x8000000b06ff09a8 */ /* 0x00236400081ef10a */
.L_x_47:
[----:B------:R-:W-:Y:S05]  /*3130*/  WARPSYNC.ALL ;  /* 0x0000000000007948 */ /* 0x000fea0003800000 */
[----:B------:R-:W-:Y:S06]  /*3140*/  BAR.SYNC.DEFER_BLOCKING 0x0 ;  /* 0x0000000000007b1d */ /* 0x000fec0000010000 */
.L_x_21:
[----:B01----:R-:W0:Y:S01]  /*3150*/  LDC.64 R6, c[0x0][0x398] ;  /* 0x0000e600ff067b82 */ /* 0x003e220000000a00 */
[----:B------:R-:W-:Y:S01]  /*3160*/  VIADD R11, R9, 0xffffffff ;  /* 0xffffffff090b7836 */ /* 0x000fe20000000000 */
[----:B------:R-:W-:Y:S03]  /*3170*/  BSSY B0, `(.L_x_62) ;  /* 0x0000006000007945 */ /* 0x000fe60003800000 */
[----:B0-----:R-:W-:-:S07]  /*3180*/  IMAD.WIDE.U32 R6, R11, 0x4, R6 ;  /* 0x000000040b067825 */ /* 0x001fce00078e0006 */
.L_x_63:
[----:B------:R-:W-:Y:S05]  /*3190*/  YIELD ;  /* 0x0000000000007946 */ /* 0x000fea0003800000 */
[----:B------:R-:W2:Y:S02]  /*31a0*/  ATOMG.E.OR.STRONG.GPU PT, R8, desc[UR10][R6.64], RZ ;  /* 0x800000ff060879a8 */ /* 0x000ea4000b1ef10a */
[----:B--2---:R-:W-:-:S13]  /*31b0*/  ISETP.NE.AND P0, PT, R8, RZ, PT ;  /* 0x000000ff0800720c */ /* 0x004fda0003f05270 */
[----:B------:R-:W-:Y:S05]  /*31c0*/  @!P0 BRA `(.L_x_63) ;  /* 0xfffffffc00f08947 */ /* 0x000fea000383ffff */
[----:B------:R-:W-:Y:S05]  /*31d0*/  BSYNC B0 ;  /* 0x0000000000007941 */ /* 0x000fea0003800000 */
.L_x_62:
[----:B------:R-:W0:Y:S01]  /*31e0*/  LDS R17, [R5] ;  /* 0x0000000005117984 */ /* 0x000e220000000800 */
[C---:B------:R-:W-:Y:S01]  /*31f0*/  ISETP.NE.AND P0, PT, R2.reuse, RZ, PT ;  /* 0x000000ff0200720c */ /* 0x040fe20003f05270 */
[----:B------:R-:W-:Y:S01]  /*3200*/  ULEA UR6, UR9, UR8, 0x18 ;  /* 0x0000000809067291 */ /* 0x000fe2000f8ec0ff */
[----:B------:R-:W-:Y:S01]  /*3210*/  BSSY.RECONVERGENT B0, `(.L_x_64) ;  /* 0x0000010000007945 */ /* 0x000fe20003800200 */
[----:B------:R-:W-:-:S07]  /*3220*/  VIADD R8, R2, 0xffffffff ;  /* 0xffffffff02087836 */ /* 0x000fce0000000000 */
[----:B------:R-:W1:Y:S01]  /*3230*/  LDS R6, [UR6+0xa0] ;  /* 0x0000a006ff067984 */ /* 0x000e620008000800 */
[----:B0-----:R-:W-:-:S04]  /*3240*/  SHF.R.U32.HI R7, RZ, UR4, R17 ;  /* 0x00000004ff077c19 */ /* 0x001fc80008011611 */
[----:B------:R-:W-:Y:S01]  /*3250*/  LOP3.LUT R12, R4, R7, RZ, 0xc0, !PT ;  /* 0x00000007040c7212 */ /* 0x000fe200078ec0ff */
[----:B------:R-:W-:Y:S06]  /*3260*/  @P0 BRA `(.L_x_65) ;  /* 0x00000000001c0947 */ /* 0x000fec0003800000 */
[----:B------:R-:W-:Y:S01]  /*3270*/  ISETP.NE.AND P0, PT, R12, RZ, PT ;  /* 0x000000ff0c00720c */ /* 0x000fe20003f05270 */
[----:B------:R-:W-:-:S12]  /*3280*/  IMAD.MOV.U32 R7, RZ, RZ, RZ ;  /* 0x000000ffff077224 */ /* 0x000fd800078e00ff */
[----:B------:R-:W-:Y:S05]  /*3290*/  @!P0 BRA `(.L_x_66) ;  /* 0x00000000001c8947 */ /* 0x000fea0003800000 */
[----:B------:R-:W-:-:S04]  /*32a0*/  IMAD R11, R12, R9, -0x1 ;  /* 0xffffffff0c0b7424 */ /* 0x000fc800078e0209 */
[----:B------:R-:W-:-:S05]  /*32b0*/  IMAD.WIDE.U32 R10, R11, 0x4, R20 ;  /* 0x000000040b0a7825 */ /* 0x000fca00078e0014 */
[----:B------:R2:W5:Y:S01]  /*32c0*/  LDG.E R7, desc[UR10][R10.64] ;  /* 0x0000000a0a077981 */ /* 0x000562000c1e1900 */
[----:B------:R-:W-:Y:S05]  /*32d0*/  BRA `(.L_x_66) ;  /* 0x00000000000c7947 */ /* 0x000fea0003800000 */
.L_x_65:
[----:B------:R-:W-:-:S04]  /*32e0*/  IMAD R11, R12, R9, R8 ;  /* 0x000000090c0b7224 */ /* 0x000fc800078e0208 */
[----:B------:R-:W-:-:S05]  /*32f0*/  IMAD.WIDE.U32 R10, R11, 0x4, R20 ;  /* 0x000000040b0a7825 */ /* 0x000fca00078e0014 */
[----:B------:R0:W5:Y:S02]  /*3300*/  LDG.E R7, desc[UR10][R10.64] ;  /* 0x0000000a0a077981 */ /* 0x000164000c1e1900 */
.L_x_66:
[----:B------:R-:W-:Y:S05]  /*3310*/  BSYNC.RECONVERGENT B0 ;  /* 0x0000000000007941 */ /* 0x000fea0003800200 */
.L_x_64:
[----:B------:R-:W3:Y:S01]  /*3320*/  LDS R5, [R5+0x10] ;  /* 0x0000100005057984 */ /* 0x000ee20000000800 */
[----:B-1----:R-:W-:Y:S01]  /*3330*/  ISETP.GE.U32.AND P0, PT, R0, R6, PT ;  /* 0x000000060000720c */ /* 0x002fe20003f06070 */
[----:B------:R-:W-:Y:S01]  /*3340*/  BSSY.RECONVERGENT B0, `(.L_x_67) ;  /* 0x000000c000007945 */ /* 0x000fe20003800200 */
[----:B------:R-:W-:Y:S02]  /*3350*/  ISETP.NE.AND P1, PT, R2, RZ, PT ;  /* 0x000000ff0200720c */ /* 0x000fe40003f25270 */
[----:B---3--:R-:W-:-:S09]  /*3360*/  SHF.R.U32.HI R15, RZ, UR4, R5 ;  /* 0x00000004ff0f7c19 */ /* 0x008fd20008011605 */
[----:B------:R-:W-:Y:S05]  /*3370*/  @P0 BRA `(.L_x_68) ;  /* 0x0000000000200947 */ /* 0x000fea0003800000 */
[----:B------:R-:W-:Y:S01]  /*3380*/  ISETP.NE.AND P0, PT, R12, RZ, PT ;  /* 0x000000ff0c00720c */ /* 0x000fe20003f05270 */
[----:B0-2---:R-:W0:-:S12]  /*3390*/  LDC.64 R10, c[0x0][0x388] ;  /* 0x0000e200ff0a7b82 */ /* 0x005e180000000a00 */
[----:B------:R-:W-:-:S05]  /*33a0*/  @P0 LEA R2, R12, UR5, 0x2 ;  /* 0x000000050c020c11 */ /* 0x000fca000f8e10ff */
[----:B------:R-:W1:Y:S02]  /*33b0*/  @P0 LDS R13, [R2+-0x4] ;  /* 0xfffffc00020d0984 */ /* 0x000e640000000800 */
[----:B-1----:R-:W-:-:S04]  /*33c0*/  @P0 IMAD.IADD R0, R0, 0x1, -R13 ;  /* 0x0000000100000824 */ /* 0x002fc800078e0a0d */
[----:B-----5:R-:W-:-:S04]  /*33d0*/  IMAD.IADD R7, R7, 0x1, R0 ;  /* 0x0000000107077824 */ /* 0x020fc800078e0200 */
[----:B0-----:R-:W-:-:S05]  /*33e0*/  IMAD.WIDE.U32 R10, R7, 0x4, R10 ;  /* 0x00000004070a7825 */ /* 0x001fca00078e000a */
[----:B------:R1:W-:Y:S02]  /*33f0*/  STG.E desc[UR10][R10.64], R17 ;  /* 0x000000110a007986 */ /* 0x0003e4000c10190a */
.L_x_68:
[----:B------:R-:W-:Y:S05]  /*3400*/  BSYNC.RECONVERGENT B0 ;  /* 0x0000000000007941 */ /* 0x000fea0003800200 */
.L_x_67:
[----:B------:R-:W-:Y:S01]  /*3410*/  BSSY.RECONVERGENT B0, `(.L_x_69) ;  /* 0x000000d000007945 */ /* 0x000fe20003800200 */
[----:B------:R-:W-:-:S03]  /*3420*/  LOP3.LUT R4, R4, R15, RZ, 0xc0, !PT ;  /* 0x0000000f04047212 */ /* 0x000fc600078ec0ff */
[----:B------:R-:W-:Y:S05]  /*3430*/  @!P1 BRA `(.L_x_70) ;  /* 0x0000000000109947 */ /* 0x000fea0003800000 */
[----:B------:R-:W-:-:S04]  /*3440*/  IMAD R9, R4, R9, R8 ;  /* 0x0000000904097224 */ /* 0x000fc800078e0208 */
[----:B------:R-:W-:-:S05]  /*3450*/  IMAD.WIDE.U32 R20, R9, 0x4, R20 ;  /* 0x0000000409147825 */ /* 0x000fca00078e0014 */
[----:B------:R4:W5:Y:S01]  /*3460*/  LDG.E R0, desc[UR10][R20.64] ;  /* 0x0000000a14007981 */ /* 0x000962000c1e1900 */
[----:B------:R-:W-:Y:S05]  /*3470*/  BRA `(.L_x_71) ;  /* 0x0000000000187947 */ /* 0x000fea0003800000 */
.L_x_70:
[----:B------:R-:W-:Y:S01]  /*3480*/  ISETP.NE.AND P0, PT, R4, RZ, PT ;  /* 0x000000ff0400720c */ /* 0x000fe20003f05270 */
[----:B------:R-:W-:-:S12]  /*3490*/  HFMA2 R0, -RZ, RZ, 0, 0 ;  /* 0x00000000ff007431 */ /* 0x000fd800000001ff */
[----:B------:R-:W-:Y:S05]  /*34a0*/  @!P0 BRA `(.L_x_71) ;  /* 0x00000000000c8947 */ /* 0x000fea0003800000 */
[----:B------:R-:W-:-:S04]  /*34b0*/  IMAD R9, R4, R9, -0x1 ;  /* 0xffffffff04097424 */ /* 0x000fc800078e0209 */
[----:B------:R-:W-:-:S05]  /*34c0*/  IMAD.WIDE.U32 R20, R9, 0x4, R20 ;  /* 0x0000000409147825 */ /* 0x000fca00078e0014 */
[----:B------:R3:W5:Y:S02]  /*34d0*/  LDG.E R0, desc[UR10][R20.64] ;  /* 0x0000000a14007981 */ /* 0x000764000c1e1900 */
.L_x_71:
[----:B------:R-:W-:Y:S05]  /*34e0*/  BSYNC.RECONVERGENT B0 ;  /* 0x0000000000007941 */ /* 0x000fea0003800200 */
.L_x_69:
[----:B------:R-:W-:-:S13]  /*34f0*/  ISETP.GE.U32.AND P0, PT, R3, R6, PT ;  /* 0x000000060300720c */ /* 0x000fda0003f06070 */
[----:B------:R-:W-:Y:S05]  /*3500*/  @P0 EXIT ;  /* 0x000000000000094d */ /* 0x000fea0003800000 */
[----:B------:R-:W-:Y:S01]  /*3510*/  ISETP.NE.AND P0, PT, R4, RZ, PT ;  /* 0x000000ff0400720c */ /* 0x000fe20003f05270 */
[----:B-----5:R-:W0:-:S12]  /*3520*/  LDC.64 R6, c[0x0][0x388] ;  /* 0x0000e200ff067b82 */ /* 0x020e180000000a00 */
[----:B------:R-:W-:-:S06]  /*3530*/  @P0 LEA R4, R4, UR5, 0x2 ;  /* 0x0000000504040c11 */ /* 0x000fcc000f8e10ff */
[----:B------:R-:W1:Y:S02]  /*3540*/  @P0 LDS R4, [R4+-0x4] ;  /* 0xfffffc0004040984 */ /* 0x000e640000000800 */
[----:B-1----:R-:W-:-:S04]  /*3550*/  @P0 IMAD.IADD R3, R3, 0x1, -R4 ;  /* 0x0000000103030824 */ /* 0x002fc800078e0a04 */
[----:B------:R-:W-:-:S04]  /*3560*/  IMAD.IADD R3, R0, 0x1, R3 ;  /* 0x0000000100037824 */ /* 0x000fc800078e0203 */
[----:B0-----:R-:W-:-:S05]  /*3570*/  IMAD.WIDE.U32 R2, R3, 0x4, R6 ;  /* 0x0000000403027825 */ /* 0x001fca00078e0006 */
[----:B------:R-:W-:Y:S01]  /*3580*/  STG.E desc[UR10][R2.64], R5 ;  /* 0x0000000502007986 */ /* 0x000fe2000c10190a */
[----:B------:R-:W-:Y:S05]  /*3590*/  EXIT ;  /* 0x000000000000794d */ /* 0x000fea0003800000 */
        .type           $_Z31RadixSortCoarsenedThreadsKernelPjS_S_S_S_jj$__internal_accurate_pow,@function
        .size           $_Z31RadixSortCoarsenedThreadsKernelPjS_S_S_S_jj$__internal_accurate_pow,(.L_x_74 - $_Z31RadixSortCoarsenedThreadsKernelPjS_S_S_S_jj$__internal_accurate_pow)
$_Z31RadixSortCoarsenedThreadsKernelPjS_S_S_S_jj$__internal_accurate_pow:
[----:B------:R-:W0:Y:S01]  /*35a0*/  MUFU.RCP64H R19, 2 ;  /* 0x4000000000137908 */ /* 0x000e220000001800 */
[----:B------:R-:W-:Y:S01]  /*35b0*/  IMAD.MOV.U32 R6, RZ, RZ, 0x0 ;  /* 0x00000000ff067424 */ /* 0x000fe200078e00ff */
[----:B------:R-:W-:Y:S01]  /*35c0*/  MOV R8, 0x41ad3b5a ;  /* 0x41ad3b5a00087802 */ /* 0x000fe20000000f00 */
[----:B------:R-:W-:Y:S01]  /*35d0*/  IMAD.MOV.U32 R7, RZ, RZ, 0x40000000 ;  /* 0x40000000ff077424 */ /* 0x000fe200078e00ff */
[----:B------:R-:W-:Y:S01]  /*35e0*/  UMOV UR6, 0x7d2cafe2 ;  /* 0x7d2cafe200067882 */ /* 0x000fe20000000000 */
[----:B------:R-:W-:Y:S01]  /*35f0*/  IMAD.MOV.U32 R18, RZ, RZ, RZ ;  /* 0x000000ffff127224 */ /* 0x000fe200078e00ff */
[----:B------:R-:W-:Y:S01]  /*3600*/  UMOV UR7, 0x3eb0f5ff ;  /* 0x3eb0f5ff00077882 */ /* 0x000fe20000000000 */
[----:B------:R-:W-:-:S04]  /*3610*/  IMAD.MOV.U32 R9, RZ, RZ, 0x3ed0f5d2 ;  /* 0x3ed0f5d2ff097424 */ /* 0x000fc800078e00ff */
[----:B0-----:R-:W-:-:S08]  /*3620*/  DFMA R6, R18, -R6, 1 ;  /* 0x3ff000001206742b */ /* 0x001fd00000000806 */
[----:B------:R-:W-:-:S08]  /*3630*/  DFMA R6, R6, R6, R6 ;  /* 0x000000060606722b */ /* 0x000fd00000000006 */
[----:B------:R-:W-:-:S08]  /*3640*/  DFMA R18, R18, R6, R18 ;  /* 0x000000061212722b */ /* 0x000fd00000000012 */
[----:B------:R-:W-:-:S08]  /*3650*/  DMUL R6, RZ, R18 ;  /* 0x00000012ff067228 */ /* 0x000fd00000000000 */
[----:B------:R-:W-:-:S08]  /*3660*/  DFMA R6, RZ, R18, R6 ;  /* 0x00000012ff06722b */ /* 0x000fd00000000006 */
[CC--:B------:R-:W-:Y:S02]  /*3670*/  DMUL R20, R6.reuse, R6.reuse ;  /* 0x0000000606147228 */ /* 0x0c0fe40000000000 */
[----:B------:R-:W-:Y:S02]  /*3680*/  DADD R14, RZ, -R6 ;  /* 0x00000000ff0e7229 */ /* 0x000fe40000000806 */
[----:B------:R-:W-:-:S04]  /*3690*/  DMUL R10, R6, R6 ;  /* 0x00000006060a7228 */ /* 0x000fc80000000000 */
[----:B------:R-:W-:Y:S01]  /*36a0*/  DFMA R8, R20, UR6, R8 ;  /* 0x0000000614087c2b */ /* 0x000fe20008000008 */
[----:B------:R-:W-:Y:S01]  /*36b0*/  UMOV UR6, 0x75488a3f ;  /* 0x75488a3f00067882 */ /* 0x000fe20000000000 */
[----:B------:R-:W-:Y:S01]  /*36c0*/  UMOV UR7, 0x3ef3b20a ;  /* 0x3ef3b20a00077882 */ /* 0x000fe20000000000 */
[----:B------:R-:W-:-:S05]  /*36d0*/  DADD R14, R14, R14 ;  /* 0x000000000e0e7229 */ /* 0x000fca000000000e */
[----:B------:R-:W-:Y:S01]  /*36e0*/  DFMA R8, R20, R8, UR6 ;  /* 0x0000000614087e2b */ /* 0x000fe20008000008 */
[----:B------:R-:W-:Y:S01]  /*36f0*/  UMOV UR6, 0xe4faecd5 ;  /* 0xe4faecd500067882 */ /* 0x000fe20000000000 */
[----:B------:R-:W-:Y:S01]  /*3700*/  UMOV UR7, 0x3f1745cd ;  /* 0x3f1745cd00077882 */ /* 0x000fe20000000000 */
[----:B------:R-:W-:-:S05]  /*3710*/  DFMA R14, RZ, -R6, R14 ;  /* 0x80000006ff0e722b */ /* 0x000fca000000000e */
[----:B------:R-:W-:Y:S01]  /*3720*/  DFMA R8, R20, R8, UR6 ;  /* 0x0000000614087e2b */ /* 0x000fe20008000008 */
[----:B------:R-:W-:Y:S01]  /*3730*/  UMOV UR6, 0x258a578b ;  /* 0x258a578b00067882 */ /* 0x000fe20000000000 */
[----:B------:R-:W-:Y:S01]  /*3740*/  UMOV UR7, 0x3f3c71c7 ;  /* 0x3f3c71c700077882 */ /* 0x000fe20000000000 */
[----:B------:R-:W-:-:S05]  /*3750*/  DMUL R14, R18, R14 ;  /* 0x0000000e120e7228 */ /* 0x000fca0000000000 */
[----:B------:R-:W-:Y:S01]  /*3760*/  DFMA R8, R20, R8, UR6 ;  /* 0x0000000614087e2b */ /* 0x000fe20008000008 */
[----:B------:R-:W-:Y:S01]  /*3770*/  UMOV UR6, 0x9242b910 ;  /* 0x9242b91000067882 */ /* 0x000fe20000000000 */
[----:B------:R-:W-:-:S03]  /*3780*/  UMOV UR7, 0x3f624924 ;  /* 0x3f62492400077882 */ /* 0x000fc60000000000 */
[----:B------:R-:W-:Y:S02]  /*3790*/  VIADD R23, R15, 0x100000 ;  /* 0x001000000f177836 */ /* 0x000fe40000000000 */
[----:B------:R-:W-:Y:S01]  /*37a0*/  IMAD.MOV.U32 R22, RZ, RZ, R14 ;  /* 0x000000ffff167224 */ /* 0x000fe200078e000e */
[----:B------:R-:W-:Y:S01]  /*37b0*/  DFMA R8, R20, R8, UR6 ;  /* 0x0000000614087e2b */ /* 0x000fe20008000008 */
[----:B------:R-:W-:Y:S01]  /*37c0*/  UMOV UR6, 0x99999dfb ;  /* 0x99999dfb00067882 */ /* 0x000fe20000000000 */
[----:B------:R-:W-:-:S06]  /*37d0*/  UMOV UR7, 0x3f899999 ;  /* 0x3f89999900077882 */ /* 0x000fcc0000000000 */
[----:B------:R-:W-:Y:S01]  /*37e0*/  DFMA R12, R20, R8, UR6 ;  /* 0x00000006140c7e2b */ /* 0x000fe20008000008 */
[----:B------:R-:W-:Y:S01]  /*37f0*/  UMOV UR6, 0x55555555 ;  /* 0x5555555500067882 */ /* 0x000fe20000000000 */
[----:B------:R-:W-:-:S06]  /*3800*/  UMOV UR7, 0x3fb55555 ;  /* 0x3fb5555500077882 */ /* 0x000fcc0000000000 */
[----:B------:R-:W-:-:S08]  /*3810*/  DFMA R8, R20, R12, UR6 ;  /* 0x0000000614087e2b */ /* 0x000fd0000800000c */
[----:B------:R-:W-:Y:S01]  /*3820*/  DADD R16, -R8, UR6 ;  /* 0x0000000608107e29 */ /* 0x000fe20008000100 */
[----:B------:R-:W-:Y:S01]  /*3830*/  UMOV UR6, 0xb9e7b0 ;  /* 0x00b9e7b000067882 */ /* 0x000fe20000000000 */
[----:B------:R-:W-:-:S06]  /*3840*/  UMOV UR7, 0x3c46a4cb ;  /* 0x3c46a4cb00077882 */ /* 0x000fcc0000000000 */
[----:B------:R-:W-:Y:S02]  /*3850*/  DFMA R16, R20, R12, R16 ;  /* 0x0000000c1410722b */ /* 0x000fe40000000010 */
[C---:B------:R-:W-:Y:S02]  /*3860*/  DMUL R12, R6.reuse, R10 ;  /* 0x0000000a060c7228 */ /* 0x040fe40000000000 */
[----:B------:R-:W-:-:S04]  /*3870*/  DFMA R20, R6, R6, -R10 ;  /* 0x000000060614722b */ /* 0x000fc8000000080a */
[----:B------:R-:W-:Y:S01]  /*3880*/  DADD R16, R16, -UR6 ;  /* 0x8000000610107e29 */ /* 0x000fe20008000000 */
[----:B------:R-:W-:Y:S01]  /*3890*/  UMOV UR6, 0x0 ;  /* 0x0000000000067882 */ /* 0x000fe20000000000 */
[C---:B------:R-:W-:Y:S01]  /*38a0*/  DFMA R18, R6.reuse, R10, -R12 ;  /* 0x0000000a0612722b */ /* 0x040fe2000000080c */
[----:B------:R-:W-:Y:S01]  /*38b0*/  UMOV UR7, 0x3ff00000 ;  /* 0x3ff0000000077882 */ /* 0x000fe20000000000 */
[----:B------:R-:W-:-:S04]  /*38c0*/  DFMA R20, R6, R22, R20 ;  /* 0x000000160614722b */ /* 0x000fc80000000014 */
[----:B------:R-:W-:Y:S02]  /*38d0*/  DADD R24, R8, R16 ;  /* 0x0000000008187229 */ /* 0x000fe40000000010 */
[----:B------:R-:W-:-:S06]  /*38e0*/  DFMA R18, R14, R10, R18 ;  /* 0x0000000a0e12722b */ /* 0x000fcc0000000012 */
[----:B------:R-:W-:Y:S02]  /*38f0*/  DMUL R10, R24, R12 ;  /* 0x0000000c180a7228 */ /* 0x000fe40000000000 */
[----:B------:R-:W-:Y:S02]  /*3900*/  DFMA R18, R6, R20, R18 ;  /* 0x000000140612722b */ /* 0x000fe40000000012 */
[----:B------:R-:W-:-:S04]  /*3910*/  DADD R20, R8, -R24 ;  /* 0x0000000008147229 */ /* 0x000fc80000000818 */
[----:B------:R-:W-:-:S04]  /*3920*/  DFMA R8, R24, R12, -R10 ;  /* 0x0000000c1808722b */ /* 0x000fc8000000080a */
[----:B------:R-:W-:-:S04]  /*3930*/  DADD R20, R16, R20 ;  /* 0x0000000010147229 */ /* 0x000fc80000000014 */
[----:B------:R-:W-:-:S08]  /*3940*/  DFMA R8, R24, R18, R8 ;  /* 0x000000121808722b */ /* 0x000fd00000000008 */
[----:B------:R-:W-:-:S08]  /*3950*/  DFMA R20, R20, R12, R8 ;  /* 0x0000000c1414722b */ /* 0x000fd00000000008 */
[----:B------:R-:W-:-:S08]  /*3960*/  DADD R12, R10, R20 ;  /* 0x000000000a0c7229 */ /* 0x000fd00000000014 */
[--C-:B------:R-:W-:Y:S02]  /*3970*/  DADD R8, R6, R12.reuse ;  /* 0x0000000006087229 */ /* 0x100fe4000000000c */
[----:B------:R-:W-:-:S06]  /*3980*/  DADD R10, R10, -R12 ;  /* 0x000000000a0a7229 */ /* 0x000fcc000000080c */
[----:B------:R-:W-:Y:S02]  /*3990*/  DADD R6, R6, -R8 ;  /* 0x0000000006067229 */ /* 0x000fe40000000808 */
[----:B------:R-:W-:-:S06]  /*39a0*/  DADD R10, R20, R10 ;  /* 0x00000000140a7229 */ /* 0x000fcc000000000a */
[----:B------:R-:W-:-:S08]  /*39b0*/  DADD R6, R12, R6 ;  /* 0x000000000c067229 */ /* 0x000fd00000000006 */
[----:B------:R-:W-:Y:S01]  /*39c0*/  DADD R6, R10, R6 ;  /* 0x000000000a067229 */ /* 0x000fe20000000006 */
[----:B------:R-:W-:Y:S02]  /*39d0*/  IMAD.MOV.U32 R10, RZ, RZ, -0x105c611 ;  /* 0xfefa39efff0a7424 */ /* 0x000fe400078e00ff */
[----:B------:R-:W-:-:S05]  /*39e0*/  IMAD.MOV.U32 R11, RZ, RZ, 0x3fe62e42 ;  /* 0x3fe62e42ff0b7424 */ /* 0x000fca00078e00ff */
[----:B------:R-:W-:Y:S01]  /*39f0*/  DADD R14, R14, R6 ;  /* 0x000000000e0e7229 */ /* 0x000fe20000000006 */
[----:B------:R-:W-:Y:S01]  /*3a00*/  MOV R6, 0xfefa39ef ;  /* 0xfefa39ef00067802 */ /* 0x000fe20000000f00 */
[----:B------:R-:W-:-:S06]  /*3a10*/  IMAD.MOV.U32 R7, RZ, RZ, 0x3fe62e42 ;  /* 0x3fe62e42ff077424 */ /* 0x000fcc00078e00ff */
[----:B------:R-:W-:-:S08]  /*3a20*/  DADD R12, R8, R14 ;  /* 0x00000000080c7229 */ /* 0x000fd0000000000e */
[--C-:B------:R-:W-:Y:S02]  /*3a30*/  DFMA R10, R10, UR6, R12.reuse ;  /* 0x000000060a0a7c2b */ /* 0x100fe4000800000c */
[----:B------:R-:W-:-:S06]  /*3a40*/  DADD R16, R8, -R12 ;  /* 0x0000000008107229 */ /* 0x000fcc000000080c */
[----:B------:R-:W-:Y:S02]  /*3a50*/  DFMA R8, -R6, 1, R10 ;  /* 0x3ff000000608782b */ /* 0x000fe4000000010a */
[----:B------:R-:W-:Y:S01]  /*3a60*/  DADD R16, R14, R16 ;  /* 0x000000000e107229 */ /* 0x000fe20000000010 */
[----:B------:R-:W-:Y:S02]  /*3a70*/  IMAD.MOV.U32 R14, RZ, RZ, 0x3b39803f ;  /* 0x3b39803fff0e7424 */ /* 0x000fe400078e00ff */
[----:B------:R-:W-:-:S03]  /*3a80*/  IMAD.MOV.U32 R15, RZ, RZ, 0x3c7abc9e ;  /* 0x3c7abc9eff0f7424 */ /* 0x000fc600078e00ff */
[----:B------:R-:W-:-:S08]  /*3a90*/  DADD R8, -R12, R8 ;  /* 0x000000000c087229 */ /* 0x000fd00000000108 */
[----:B------:R-:W-:-:S08]  /*3aa0*/  DADD R8, R16, -R8 ;  /* 0x0000000010087229 */ /* 0x000fd00000000808 */
[----:B------:R-:W-:Y:S01]  /*3ab0*/  DFMA R14, R14, UR6, R8 ;  /* 0x000000060e0e7c2b */ /* 0x000fe20008000008 */
[----:B------:R-:W-:Y:S01]  /*3ac0*/  UMOV UR6, 0x3b39803f ;  /* 0x3b39803f00067882 */ /* 0x000fe20000000000 */
[----:B------:R-:W-:-:S06]  /*3ad0*/  UMOV UR7, 0x3c7abc9e ;  /* 0x3c7abc9e00077882 */ /* 0x000fcc0000000000 */
[----:B------:R-:W-:-:S08]  /*3ae0*/  DADD R12, R10, R14 ;  /* 0x000000000a0c7229 */ /* 0x000fd0000000000e */
[----:B------:R-:W-:Y:S02]  /*3af0*/  DADD R10, R10, -R12 ;  /* 0x000000000a0a7229 */ /* 0x000fe4000000080c */
[----:B------:R-:W-:-:S06]  /*3b00*/  DMUL R8, R12, 2 ;  /* 0x400000000c087828 */ /* 0x000fcc0000000000 */
[----:B------:R-:W-:Y:S02]  /*3b10*/  DADD R14, R14, R10 ;  /* 0x000000000e0e7229 */ /* 0x000fe4000000000a */
[----:B------:R-:W-:-:S08]  /*3b20*/  DFMA R12, R12, 2, -R8 ;  /* 0x400000000c0c782b */ /* 0x000fd00000000808 */
[----:B------:R-:W-:Y:S01]  /*3b30*/  DFMA R14, R14, 2, R12 ;  /* 0x400000000e0e782b */ /* 0x000fe2000000000c */
[----:B------:R-:W-:Y:S02]  /*3b40*/  IMAD.MOV.U32 R12, RZ, RZ, 0x652b82fe ;  /* 0x652b82feff0c7424 */ /* 0x000fe400078e00ff */
[----:B------:R-:W-:-:S05]  /*3b50*/  IMAD.MOV.U32 R13, RZ, RZ, 0x3ff71547 ;  /* 0x3ff71547ff0d7424 */ /* 0x000fca00078e00ff */
[----:B------:R-:W-:-:S08]  /*3b60*/  DADD R10, R8, R14 ;  /* 0x00000000080a7229 */ /* 0x000fd0000000000e */
[----:B------:R-:W-:Y:S02]  /*3b70*/  DFMA R12, R10, R12, 6.75539944105574400000e+15 ;  /* 0x433800000a0c742b */ /* 0x000fe4000000000c */
[----:B------:R-:W-:Y:S01]  /*3b80*/  FSETP.GEU.AND P1, PT, |R11|, 4.1917929649353027344, PT ;  /* 0x4086232b0b00780b */ /* 0x000fe20003f2e200 */
[----:B------:R-:W-:-:S05]  /*3b90*/  DADD R8, R8, -R10 ;  /* 0x0000000008087229 */ /* 0x000fca000000080a */
[----:B------:R-:W-:-:S03]  /*3ba0*/  DADD R16, R12, -6.75539944105574400000e+15 ;  /* 0xc33800000c107429 */ /* 0x000fc60000000000 */
[----:B------:R-:W-:-:S05]  /*3bb0*/  DADD R14, R14, R8 ;  /* 0x000000000e0e7229 */ /* 0x000fca0000000008 */
[----:B------:R-:W-:-:S08]  /*3bc0*/  DFMA R6, R16, -R6, R10 ;  /* 0x800000061006722b */ /* 0x000fd0000000000a */
[----:B------:R-:W-:Y:S01]  /*3bd0*/  DFMA R6, R16, -UR6, R6 ;  /* 0x8000000610067c2b */ /* 0x000fe20008000006 */
[----:B------:R-:W-:Y:S01]  /*3be0*/  UMOV UR6, 0x69ce2bdf ;  /* 0x69ce2bdf00067882 */ /* 0x000fe20000000000 */
[----:B------:R-:W-:Y:S01]  /*3bf0*/  MOV R16, 0xfca213ea ;  /* 0xfca213ea00107802 */ /* 0x000fe20000000f00 */
[----:B------:R-:W-:Y:S01]  /*3c00*/  IMAD.MOV.U32 R17, RZ, RZ, 0x3e928af3 ;  /* 0x3e928af3ff117424 */ /* 0x000fe200078e00ff */
[----:B------:R-:W-:-:S05]  /*3c10*/  UMOV UR7, 0x3e5ade15 ;  /* 0x3e5ade1500077882 */ /* 0x000fca0000000000 */
[----:B------:R-:W-:Y:S01]  /*3c20*/  DFMA R16, R6, UR6, R16 ;  /* 0x0000000606107c2b */ /* 0x000fe20008000010 */
[----:B------:R-:W-:Y:S01]  /*3c30*/  UMOV UR6, 0x62401315 ;  /* 0x6240131500067882 */ /* 0x000fe20000000000 */
[----:B------:R-:W-:-:S06]  /*3c40*/  UMOV UR7, 0x3ec71dee ;  /* 0x3ec71dee00077882 */ /* 0x000fcc0000000000 */
[----:B------:R-:W-:Y:S01]  /*3c50*/  DFMA R16, R6, R16, UR6 ;  /* 0x0000000606107e2b */ /* 0x000fe20008000010 */
        /* <DEDUP_REMOVED lines=20> */
[----:B------:R-:W-:-:S08]  /*3da0*/  DFMA R16, R6, R16, UR6 ;  /* 0x0000000606107e2b */ /* 0x000fd00008000010 */
[----:B------:R-:W-:-:S08]  /*3db0*/  DFMA R16, R6, R16, 1 ;  /* 0x3ff000000610742b */ /* 0x000fd00000000010 */
[----:B------:R-:W-:-:S10]  /*3dc0*/  DFMA R6, R6, R16, 1 ;  /* 0x3ff000000606742b */ /* 0x000fd40000000010 */
[----:B------:R-:W-:Y:S02]  /*3dd0*/  IMAD R9, R12, 0x100000, R7 ;  /* 0x001000000c097824 */ /* 0x000fe400078e0207 */
[----:B------:R-:W-:Y:S01]  /*3de0*/  IMAD.MOV.U32 R8, RZ, RZ, R6 ;  /* 0x000000ffff087224 */ /* 0x000fe200078e0006 */
[----:B------:R-:W-:Y:S06]  /*3df0*/  @!P1 BRA `(.L_x_72) ;  /* 0x0000000000349947 */ /* 0x000fec0003800000 */
[----:B------:R-:W-:Y:S01]  /*3e00*/  FSETP.GEU.AND P2, PT, |R11|, 4.2275390625, PT ;  /* 0x408748000b00780b */ /* 0x000fe20003f4e200 */
[C---:B------:R-:W-:Y:S02]  /*3e10*/  DADD R8, R10.reuse, +INF ;  /* 0x7ff000000a087429 */ /* 0x040fe40000000000 */
[----:B------:R-:W-:-:S08]  /*3e20*/  DSETP.GEU.AND P1, PT, R10, RZ, PT ;  /* 0x000000ff0a00722a */ /* 0x000fd00003f2e000 */
[----:B------:R-:W-:Y:S02]  /*3e30*/  FSEL R8, R8, RZ, P1 ;  /* 0x000000ff08087208 */ /* 0x000fe40000800000 */
[----:B------:R-:W-:Y:S01]  /*3e40*/  FSEL R9, R9, RZ, P1 ;  /* 0x000000ff09097208 */ /* 0x000fe20000800000 */
[----:B------:R-:W-:Y:S06]  /*3e50*/  @P2 BRA `(.L_x_72) ;  /* 0x00000000001c2947 */ /* 0x000fec0003800000 */
[----:B------:R-:W-:-:S04]  /*3e60*/  LEA.HI R8, R12, R12, RZ, 0x1 ;  /* 0x0000000c0c087211 */ /* 0x000fc800078f08ff */
[----:B------:R-:W-:-:S04]  /*3e70*/  SHF.R.S32.HI R9, RZ, 0x1, R8 ;  /* 0x00000001ff097819 */ /* 0x000fc80000011408 */
[----:B------:R-:W-:Y:S01]  /*3e80*/  LEA R7, R9, R7, 0x14 ;  /* 0x0000000709077211 */ /* 0x000fe200078ea0ff */
[----:B------:R-:W-:-:S05]  /*3e90*/  IMAD.IADD R8, R12, 0x1, -R9 ;  /* 0x000000010c087824 */ /* 0x000fca00078e0a09 */
[----:B------:R-:W-:Y:S01]  /*3ea0*/  LEA R9, R8, 0x3ff00000, 0x14 ;  /* 0x3ff0000008097811 */ /* 0x000fe200078ea0ff */
[----:B------:R-:W-:-:S06]  /*3eb0*/  IMAD.MOV.U32 R8, RZ, RZ, RZ ;  /* 0x000000ffff087224 */ /* 0x000fcc00078e00ff */
[----:B------:R-:W-:-:S11]  /*3ec0*/  DMUL R8, R6, R8 ;  /* 0x0000000806087228 */ /* 0x000fd60000000000 */
.L_x_72:
[----:B------:R-:W-:Y:S01]  /*3ed0*/  DFMA R14, R14, R8, R8 ;  /* 0x000000080e0e722b */ /* 0x000fe20000000008 */
[----:B------:R-:W-:Y:S01]  /*3ee0*/  IMAD.MOV.U32 R6, RZ, RZ, R4 ;  /* 0x000000ffff067224 */ /* 0x000fe200078e0004 */
[----:B------:R-:W-:Y:S01]  /*3ef0*/  DSETP.NEU.AND P1, PT, |R8|, +INF , PT ;  /* 0x7ff000000800742a */ /* 0x000fe20003f2d200 */
[----:B------:R-:W-:-:S07]  /*3f00*/  IMAD.MOV.U32 R7, RZ, RZ, 0x0 ;  /* 0x00000000ff077424 */ /* 0x000fce00078e00ff */
[----:B------:R-:W-:Y:S02]  /*3f10*/  FSEL R8, R8, R14, !P1 ;  /* 0x0000000e08087208 */ /* 0x000fe40004800000 */
[----:B------:R-:W-:Y:S01]  /*3f20*/  FSEL R9, R9, R15, !P1 ;  /* 0x0000000f09097208 */ /* 0x000fe20004800000 */
[----:B------:R-:W-:Y:S06]  /*3f30*/  RET.REL.NODEC R6 `(_Z31RadixSortCoarsenedThreadsKernelPjS_S_S_S_jj) ;  /* 0xffffffc006307950 */ /* 0x000fec0003c3ffff */
.L_x_73:
[----:B------:R-:W-:-:S00]  /*3f40*/  BRA `(.L_x_73) ;  /* 0xfffffffc00fc7947 */ /* 0x000fc0000383ffff */
[----:B------:R-:W-:-:S00]  /*3f50*/  NOP ;  /* 0x0000000000007918 */ /* 0x000fc00000000000 */
        /* <DEDUP_REMOVED lines=10> */
.L_x_74:


//--------------------- .nv.shared._Z31RadixSortCoarsenedThreadsKernelPjS_S_S_S_jj --------------------------
	.section	.nv.shared._Z31RadixSortCoarsenedThreadsKernelPjS_S_S_S_jj,"aw",@nobits
	.sectionflags	@""
	.align	16
.nv.shared._Z31RadixSortCoarsenedThreadsKernelPjS_S_S_S_jj:
	.zero		1200


//--------------------- .nv.shared.reserved.0     --------------------------
	.section	.nv.shared.reserved.0,"aw",@nobits
	.weak		__nv_reservedSMEM_offset_0_alias
	.size		__nv_reservedSMEM_offset_0_alias, 0, 64
	.other		__nv_reservedSMEM_offset_0_alias,@"STO_CUDA_RESERVED_SHARED STV_DEFAULT"
__nv_reservedSMEM_offset_0_alias:
	.zero		0
	.zero		64


//--------------------- .nv.constant0._Z31RadixSortCoarsenedThreadsKernelPjS_S_S_S_jj --------------------------
	.section	.nv.constant0._Z31RadixSortCoarsenedThreadsKernelPjS_S_S_S_jj,"a",@progbits
	.sectionflags	@""
	.align	4
.nv.constant0._Z31RadixSortCoarsenedThreadsKernelPjS_S_S_S_jj:
	.zero		944


//--------------------- SYMBOLS --------------------------

	.type		.nv.reservedSmem.offset0,@object
	.size		.nv.reservedSmem.offset0,0x4
	.type		.nv.reservedSmem.cap,@object
	.size		.nv.reservedSmem.cap,0x4
